	.target	sm_90a

	.elftype	@"ET_EXEC"


//--------------------- .note.nv.tkinfo           --------------------------
	.section	.note.nv.tkinfo,"",@"SHT_NOTE"
	.sectionflags	@"SHF_NOTE_NV_TKINFO"
	.tkinfo
        /*0018*/ 	.word	0x00000002
        /*0030*/ 	.string	""
        /*0030*/ 	.string	"ptxas"
        /*0030*/ 	.string	"Cuda compilation tools, release 13.0, V13.0.88"
        /*0030*/ 	.string	"Build cuda_13.0.r13.0/compiler.36424714_0"
        /*0030*/ 	.string	"-arch sm_90a -m 64 "



//--------------------- .note.nv.cuinfo           --------------------------
	.section	.note.nv.cuinfo,"",@"SHT_NOTE"
	.sectionflags	@"SHF_NOTE_NV_CUINFO"
        /*0018*/ 	.short	0x0002
        /*001a*/ 	.short	0x005a
        /*001c*/ 	.short	0x0082
	.zero		2


//--------------------- .nv.info                  --------------------------
	.section	.nv.info,"",@"SHT_CUDA_INFO"
	.align	4


	//----- nvinfo : EIATTR_REGCOUNT
	.align		4
        /*0000*/ 	.byte	0x04, 0x2f
        /*0002*/ 	.short	(.L_15 - .L_14)
	.align		4
.L_14:
        /*0004*/ 	.word	index@(_ZN7cutlass13device_kernelINS_4gemm6kernel13GemmUniversalIN4cute5tupleIJiiiiEEENS1_10collective13CollectiveMmaINS1_34MainloopSm90TmaGmmaWarpSpecializedILi5ENS5_IJNS4_1CILi4EEENSA_ILi1EEESC_EEENS1_35KernelTmaWarpSpecializedCooperativeEEENS5_IJNSA_ILi128EEESG_NSA_ILi64EEEEEENS_6half_tENS5_IJlSC_lEEESJ_NS5_IJSC_llEEENS4_8TiledMMAINS4_8MMA_AtomIJNS4_4SM904GMMA26MMA_64x128x16_F32F16F16_SSILNSP_5MajorE0ELSR_1ELNSP_7ScaleInE1ELSS_1EEEEEENS4_6LayoutINS5_IJNSA_ILi2EEESC_SC_EEENS5_IJSC_NSA_ILi0EEESY_EEEEENS5_IJNS4_10UnderscoreES11_S11_EEEEENS4_13SM90_TMA_LOADENS4_14ComposedLayoutINS4_7SwizzleILi3ELi4ELi3EEENS4_18smem_ptr_flag_bitsILi16EEENSV_INS5_IJNSA_ILi8EEESH_EEENS5_IJSH_SC_EEEEEEEvNS4_8identityENS4_23SM90_TMA_LOAD_MULTICASTENS15_IS17_S19_NSV_INS5_IJSH_S1A_EEENS5_IJSC_SH_EEEEEEEvS1F_EENS_8epilogue10collective6detail29Sm90TmaWarpSpecializedAdapterINS1N_15DefaultEpilogueISJ_SK_SK_NS1M_6thread17LinearCombinationISJ_Li1EffLNS1R_9ScaleType4KindE0ELNS_15FloatRoundStyleE2ESJ_EENS1_15EpilogueDefaultEEEEEvvEEEEvNT_6ParamsE)
        /*0008*/ 	.word	0x000000a8


	//----- nvinfo : EIATTR_FRAME_SIZE
	.align		4
.L_15:
        /*000c*/ 	.byte	0x04, 0x11
        /*000e*/ 	.short	(.L_17 - .L_16)
	.align		4
.L_16:
        /*0010*/ 	.word	index@(_ZN7cutlass13device_kernelINS_4gemm6kernel13GemmUniversalIN4cute5tupleIJiiiiEEENS1_10collective13CollectiveMmaINS1_34MainloopSm90TmaGmmaWarpSpecializedILi5ENS5_IJNS4_1CILi4EEENSA_ILi1EEESC_EEENS1_35KernelTmaWarpSpecializedCooperativeEEENS5_IJNSA_ILi128EEESG_NSA_ILi64EEEEEENS_6half_tENS5_IJlSC_lEEESJ_NS5_IJSC_llEEENS4_8TiledMMAINS4_8MMA_AtomIJNS4_4SM904GMMA26MMA_64x128x16_F32F16F16_SSILNSP_5MajorE0ELSR_1ELNSP_7ScaleInE1ELSS_1EEEEEENS4_6LayoutINS5_IJNSA_ILi2EEESC_SC_EEENS5_IJSC_NSA_ILi0EEESY_EEEEENS5_IJNS4_10UnderscoreES11_S11_EEEEENS4_13SM90_TMA_LOADENS4_14ComposedLayoutINS4_7SwizzleILi3ELi4ELi3EEENS4_18smem_ptr_flag_bitsILi16EEENSV_INS5_IJNSA_ILi8EEESH_EEENS5_IJSH_SC_EEEEEEEvNS4_8identityENS4_23SM90_TMA_LOAD_MULTICASTENS15_IS17_S19_NSV_INS5_IJSH_S1A_EEENS5_IJSC_SH_EEEEEEEvS1F_EENS_8epilogue10collective6detail29Sm90TmaWarpSpecializedAdapterINS1N_15DefaultEpilogueISJ_SK_SK_NS1M_6thread17LinearCombinationISJ_Li1EffLNS1R_9ScaleType4KindE0ELNS_15FloatRoundStyleE2ESJ_EENS1_15EpilogueDefaultEEEEEvvEEEEvNT_6ParamsE)
        /*0014*/ 	.word	0x00000000


	//----- nvinfo : EIATTR_MIN_STACK_SIZE
	.align		4
.L_17:
        /*0018*/ 	.byte	0x04, 0x12
        /*001a*/ 	.short	(.L_19 - .L_18)
	.align		4
.L_18:
        /*001c*/ 	.word	index@(_ZN7cutlass13device_kernelINS_4gemm6kernel13GemmUniversalIN4cute5tupleIJiiiiEEENS1_10collective13CollectiveMmaINS1_34MainloopSm90TmaGmmaWarpSpecializedILi5ENS5_IJNS4_1CILi4EEENSA_ILi1EEESC_EEENS1_35KernelTmaWarpSpecializedCooperativeEEENS5_IJNSA_ILi128EEESG_NSA_ILi64EEEEEENS_6half_tENS5_IJlSC_lEEESJ_NS5_IJSC_llEEENS4_8TiledMMAINS4_8MMA_AtomIJNS4_4SM904GMMA26MMA_64x128x16_F32F16F16_SSILNSP_5MajorE0ELSR_1ELNSP_7ScaleInE1ELSS_1EEEEEENS4_6LayoutINS5_IJNSA_ILi2EEESC_SC_EEENS5_IJSC_NSA_ILi0EEESY_EEEEENS5_IJNS4_10UnderscoreES11_S11_EEEEENS4_13SM90_TMA_LOADENS4_14ComposedLayoutINS4_7SwizzleILi3ELi4ELi3EEENS4_18smem_ptr_flag_bitsILi16EEENSV_INS5_IJNSA_ILi8EEESH_EEENS5_IJSH_SC_EEEEEEEvNS4_8identityENS4_23SM90_TMA_LOAD_MULTICASTENS15_IS17_S19_NSV_INS5_IJSH_S1A_EEENS5_IJSC_SH_EEEEEEEvS1F_EENS_8epilogue10collective6detail29Sm90TmaWarpSpecializedAdapterINS1N_15DefaultEpilogueISJ_SK_SK_NS1M_6thread17LinearCombinationISJ_Li1EffLNS1R_9ScaleType4KindE0ELNS_15FloatRoundStyleE2ESJ_EENS1_15EpilogueDefaultEEEEEvvEEEEvNT_6ParamsE)
        /*0020*/ 	.word	0x00000000
.L_19:


//--------------------- .nv.compat                --------------------------
	.section	.nv.compat,"",@"SHT_CUDA_COMPAT_INFO"
	.align	4
        /*0000*/ 	.byte	0x02, 0x09, 0x01, 0x00, 0x02, 0x02, 0x04, 0x00, 0x02, 0x05, 0x05, 0x00, 0x03, 0x07, 0x01, 0x01
        /*0010*/ 	.byte	0x02, 0x03, 0x01, 0x00, 0x02, 0x06, 0x01, 0x00, 0x04, 0x0b, 0x08, 0x00, 0x00, 0x00, 0x00, 0x00
        /*0020*/ 	.byte	0x00, 0x00, 0x00, 0x00


//--------------------- .nv.info._ZN7cutlass13device_kernelINS_4gemm6kernel13GemmUniversalIN4cute5tupleIJiiiiEEENS1_10collective13CollectiveMmaINS1_34MainloopSm90TmaGmmaWarpSpecializedILi5ENS5_IJNS4_1CILi4EEENSA_ILi1EEESC_EEENS1_35KernelTmaWarpSpecializedCooperativeEEENS5_IJNSA_ILi128EEESG_NSA_ILi64EEEEEENS_6half_tENS5_IJlSC_lEEESJ_NS5_IJSC_llEEENS4_8TiledMMAINS4_8MMA_AtomIJNS4_4SM904GMMA26MMA_64x128x16_F32F16F16_SSILNSP_5MajorE0ELSR_1ELNSP_7ScaleInE1ELSS_1EEEEEENS4_6LayoutINS5_IJNSA_ILi2EEESC_SC_EEENS5_IJSC_NSA_ILi0EEESY_EEEEENS5_IJNS4_10UnderscoreES11_S11_EEEEENS4_13SM90_TMA_LOADENS4_14ComposedLayoutINS4_7SwizzleILi3ELi4ELi3EEENS4_18smem_ptr_flag_bitsILi16EEENSV_INS5_IJNSA_ILi8EEESH_EEENS5_IJSH_SC_EEEEEEEvNS4_8identityENS4_23SM90_TMA_LOAD_MULTICASTENS15_IS17_S19_NSV_INS5_IJSH_S1A_EEENS5_IJSC_SH_EEEEEEEvS1F_EENS_8epilogue10collective6detail29Sm90TmaWarpSpecializedAdapterINS1N_15DefaultEpilogueISJ_SK_SK_NS1M_6thread17LinearCombinationISJ_Li1EffLNS1R_9ScaleType4KindE0ELNS_15FloatRoundStyleE2ESJ_EENS1_15EpilogueDefaultEEEEEvvEEEEvNT_6ParamsE --------------------------
	.section	.nv.info._ZN7cutlass13device_kernelINS_4gemm6kernel13GemmUniversalIN4cute5tupleIJiiiiEEENS1_10collective13CollectiveMmaINS1_34MainloopSm90TmaGmmaWarpSpecializedILi5ENS5_IJNS4_1CILi4EEENSA_ILi1EEESC_EEENS1_35KernelTmaWarpSpecializedCooperativeEEENS5_IJNSA_ILi128EEESG_NSA_ILi64EEEEEENS_6half_tENS5_IJlSC_lEEESJ_NS5_IJSC_llEEENS4_8TiledMMAINS4_8MMA_AtomIJNS4_4SM904GMMA26MMA_64x128x16_F32F16F16_SSILNSP_5MajorE0ELSR_1ELNSP_7ScaleInE1ELSS_1EEEEEENS4_6LayoutINS5_IJNSA_ILi2EEESC_SC_EEENS5_IJSC_NSA_ILi0EEESY_EEEEENS5_IJNS4_10UnderscoreES11_S11_EEEEENS4_13SM90_TMA_LOADENS4_14ComposedLayoutINS4_7SwizzleILi3ELi4ELi3EEENS4_18smem_ptr_flag_bitsILi16EEENSV_INS5_IJNSA_ILi8EEESH_EEENS5_IJSH_SC_EEEEEEEvNS4_8identityENS4_23SM90_TMA_LOAD_MULTICASTENS15_IS17_S19_NSV_INS5_IJSH_S1A_EEENS5_IJSC_SH_EEEEEEEvS1F_EENS_8epilogue10collective6detail29Sm90TmaWarpSpecializedAdapterINS1N_15DefaultEpilogueISJ_SK_SK_NS1M_6thread17LinearCombinationISJ_Li1EffLNS1R_9ScaleType4KindE0ELNS_15FloatRoundStyleE2ESJ_EENS1_15EpilogueDefaultEEEEEvvEEEEvNT_6ParamsE,"",@"SHT_CUDA_INFO"
	.sectionflags	@""
	.align	4


	//----- nvinfo : EIATTR_CUDA_API_VERSION
	.align		4
        /*0000*/ 	.byte	0x04, 0x37
        /*0002*/ 	.short	(.L_21 - .L_20)
.L_20:
        /*0004*/ 	.word	0x00000082


	//----- nvinfo : EIATTR_KPARAM_INFO
	.align		4
.L_21:
        /*0008*/ 	.byte	0x04, 0x17
        /*000a*/ 	.short	(.L_23 - .L_22)
.L_22:
        /*000c*/ 	.word	0x00000000
        /*0010*/ 	.short	0x0000
        /*0012*/ 	.short	0x0070
        /*0014*/ 	.byte	0x00, 0xf0, 0x01, 0x10


	//----- nvinfo : EIATTR_SPARSE_MMA_MASK
	.align		4
.L_23:
        /*0018*/ 	.byte	0x03, 0x50
        /*001a*/ 	.short	0x0000


	//----- nvinfo : EIATTR_MAXREG_COUNT
	.align		4
        /*001c*/ 	.byte	0x03, 0x1b
        /*001e*/ 	.short	0x00a8


	//----- nvinfo : EIATTR_NUM_BARRIERS
	.align		4
        /*0020*/ 	.byte	0x02, 0x4c
        /*0022*/ 	.byte	0x01
	.zero		1


	//----- nvinfo : EIATTR_EXTERNS
	.align		4
        /*0024*/ 	.byte	0x04, 0x0f
        /*0026*/ 	.short	(.L_25 - .L_24)


	//   ....[0]....
	.align		4
.L_24:
        /*0028*/ 	.word	index@(__assertfail)


	//----- nvinfo : EIATTR_MERCURY_ISA_VERSION
	.align		4
.L_25:
        /*002c*/ 	.byte	0x03, 0x5f
        /*002e*/ 	.short	0x0101


	//----- nvinfo : EIATTR_INT_WARP_WIDE_INSTR_OFFSETS
	.align		4
        /*0030*/ 	.byte	0x04, 0x31
        /*0032*/ 	.short	(.L_27 - .L_26)


	//   ....[0]....
.L_26:
        /*0034*/ 	.word	0x000004f0


	//   ....[1]....
        /*0038*/ 	.word	0x00000510


	//   ....[2]....
        /*003c*/ 	.word	0x00000690


	//   ....[3]....
        /*0040*/ 	.word	0x00001f40


	//----- nvinfo : EIATTR_COOP_GROUP_MASK_REGIDS
	.align		4
.L_27:
        /*0044*/ 	.byte	0x04, 0x29
        /*0046*/ 	.short	(.L_29 - .L_28)


	//   ....[0]....
.L_28:
        /*0048*/ 	.word	0xffffffff


	//   ....[1]....
        /*004c*/ 	.word	0xffffffff


	//   ....[2]....
        /*0050*/ 	.word	0xffffffff


	//   ....[3]....
        /*0054*/ 	.word	0xffffffff


	//   ....[4]....
        /*0058*/ 	.word	0xffffffff


	//   ....[5]....
        /*005c*/ 	.word	0xffffffff


	//----- nvinfo : EIATTR_COOP_GROUP_INSTR_OFFSETS
	.align		4
.L_29:
        /*0060*/ 	.byte	0x04, 0x28
        /*0062*/ 	.short	(.L_31 - .L_30)


	//   ....[0]....
.L_30:
        /*0064*/ 	.word	0x00000060


	//   ....[1]....
        /*0068*/ 	.word	0x00000070


	//   ....[2]....
        /*006c*/ 	.word	0x00000130


	//   ....[3]....
        /*0070*/ 	.word	0x00000320


	//   ....[4]....
        /*0074*/ 	.word	0x00000840


	//   ....[5]....
        /*0078*/ 	.word	0x000014c0


	//----- nvinfo : EIATTR_REG_RECONFIG
	.align		4
.L_31:
        /*007c*/ 	.byte	0x01, 0x54
	.zero		2


	//----- nvinfo : EIATTR_SYSCALL_OFFSETS
	.align		4
        /*0080*/ 	.byte	0x04, 0x46
        /*0082*/ 	.short	(.L_33 - .L_32)


	//   ....[0]....
.L_32:
        /*0084*/ 	.word	0x000016b0


	//----- nvinfo : EIATTR_MBARRIER_INSTR_OFFSETS
	.align		4
.L_33:
        /*0088*/ 	.byte	0x04, 0x39
        /*008a*/ 	.short	(.L_35 - .L_34)


	//   ....[0]....
.L_34:
        /*008c*/ 	.word	0x00000250
        /*0090*/ 	.word	0x000000ff
        /*0094*/ 	.word	0x00000000
        /*0098*/ 	.short	0x0100
        /*009a*/ 	.byte	0x08
	.zero		1


	//   ....[1]....
        /*009c*/ 	.word	0x00000260
        /*00a0*/ 	.word	0x000000ff
        /*00a4*/ 	.word	0x00000028
        /*00a8*/ 	.short	0x0100
        /*00aa*/ 	.byte	0x08
	.zero		1


	//   ....[2]....
        /*00ac*/ 	.word	0x00000270
        /*00b0*/ 	.word	0x000000ff
        /*00b4*/ 	.word	0x00000008
        /*00b8*/ 	.short	0x0100
        /*00ba*/ 	.byte	0x08
	.zero		1


	//   ....[3]....
        /*00bc*/ 	.word	0x00000280
        /*00c0*/ 	.word	0x000000ff
        /*00c4*/ 	.word	0x00000030
        /*00c8*/ 	.short	0x0100
        /*00ca*/ 	.byte	0x08
	.zero		1


	//   ....[4]....
        /*00cc*/ 	.word	0x00000290
        /*00d0*/ 	.word	0x000000ff
        /*00d4*/ 	.word	0x00000010
        /*00d8*/ 	.short	0x0100
        /*00da*/ 	.byte	0x08
	.zero		1


	//   ....[5]....
        /*00dc*/ 	.word	0x000002a0
        /*00e0*/ 	.word	0x000000ff
        /*00e4*/ 	.word	0x00000038
        /*00e8*/ 	.short	0x0100
        /*00ea*/ 	.byte	0x08
	.zero		1


	//   ....[6]....
        /*00ec*/ 	.word	0x000002b0
        /*00f0*/ 	.word	0x000000ff
        /*00f4*/ 	.word	0x00000018
        /*00f8*/ 	.short	0x0100
        /*00fa*/ 	.byte	0x08
	.zero		1


	//   ....[7]....
        /*00fc*/ 	.word	0x000002c0
        /*0100*/ 	.word	0x000000ff
        /*0104*/ 	.word	0x00000040
        /*0108*/ 	.short	0x0100
        /*010a*/ 	.byte	0x08
	.zero		1


	//   ....[8]....
        /*010c*/ 	.word	0x000002d0
        /*0110*/ 	.word	0x000000ff
        /*0114*/ 	.word	0x00000020
        /*0118*/ 	.short	0x0100
        /*011a*/ 	.byte	0x08
	.zero		1


	//   ....[9]....
        /*011c*/ 	.word	0x000002e0
        /*0120*/ 	.word	0x000000ff
        /*0124*/ 	.word	0x00000048
        /*0128*/ 	.short	0x0100
        /*012a*/ 	.byte	0x08
	.zero		1


	//   ....[10]....
        /*012c*/ 	.word	0x00000720
        /*0130*/ 	.word	0x000000ff
        /*0134*/ 	.word	0x00000060
        /*0138*/ 	.short	0x0100
        /*013a*/ 	.byte	0x06
	.zero		1


	//   ....[11]....
        /*013c*/ 	.word	0x000007c0
        /*0140*/ 	.word	0x000000ff
        /*0144*/ 	.word	0x00000068
        /*0148*/ 	.short	0x0100
        /*014a*/ 	.byte	0x06
	.zero		1


	//   ....[12]....
        /*014c*/ 	.word	0x00001770
        /*0150*/ 	.word	0x00000003
        /*0154*/ 	.word	0x00000000
        /*0158*/ 	.short	0x010a
        /*015a*/ 	.byte	0x3f
	.zero		1


	//   ....[13]....
        /*015c*/ 	.word	0x000017d0
        /*0160*/ 	.word	0x00000003
        /*0164*/ 	.word	0x00000000
        /*0168*/ 	.short	0x010a
        /*016a*/ 	.byte	0x3f
	.zero		1


	//   ....[14]....
        /*016c*/ 	.word	0x00001b50
        /*0170*/ 	.word	0x00000005
        /*0174*/ 	.word	0x00000000
        /*0178*/ 	.short	0x010a
        /*017a*/ 	.byte	0x3f
	.zero		1


	//   ....[15]....
        /*017c*/ 	.word	0x00001b90
        /*0180*/ 	.word	0x00000005
        /*0184*/ 	.word	0x00000000
        /*0188*/ 	.short	0x010a
        /*018a*/ 	.byte	0x3f
	.zero		1


	//   ....[16]....
        /*018c*/ 	.word	0x00001df0
        /*0190*/ 	.word	0x00000004
        /*0194*/ 	.word	0x00000000
        /*0198*/ 	.short	0x0101
        /*019a*/ 	.byte	0x3f
	.zero		1


	//   ....[17]....
        /*019c*/ 	.word	0x00001fe0
        /*01a0*/ 	.word	0x00000000
        /*01a4*/ 	.word	0x00000000
        /*01a8*/ 	.short	0x0101
        /*01aa*/ 	.byte	0x3f
	.zero		1


	//   ....[18]....
        /*01ac*/ 	.word	0x00007140
        /*01b0*/ 	.word	0x00000018
        /*01b4*/ 	.word	0x00000028
        /*01b8*/ 	.short	0x010a
        /*01ba*/ 	.byte	0x3f
	.zero		1


	//   ....[19]....
        /*01bc*/ 	.word	0x00007530
        /*01c0*/ 	.word	0x00000006
        /*01c4*/ 	.word	0x00000068
        /*01c8*/ 	.short	0x0101
        /*01ca*/ 	.byte	0x3f
	.zero		1


	//   ....[20]....
        /*01cc*/ 	.word	0x00007c80
        /*01d0*/ 	.word	0x00000007
        /*01d4*/ 	.word	0x00000000
        /*01d8*/ 	.short	0x010a
        /*01da*/ 	.byte	0x3f
	.zero		1


	//   ....[21]....
        /*01dc*/ 	.word	0x00007d00
        /*01e0*/ 	.word	0x00000006
        /*01e4*/ 	.word	0x00000000
        /*01e8*/ 	.short	0x010a
        /*01ea*/ 	.byte	0x3f
	.zero		1


	//   ....[22]....
        /*01ec*/ 	.word	0x00007d90
        /*01f0*/ 	.word	0x00000007
        /*01f4*/ 	.word	0x00000000
        /*01f8*/ 	.short	0x010a
        /*01fa*/ 	.byte	0x3f
	.zero		1


	//   ....[23]....
        /*01fc*/ 	.word	0x00007e20
        /*0200*/ 	.word	0x00000006
        /*0204*/ 	.word	0x00000000
        /*0208*/ 	.short	0x010a
        /*020a*/ 	.byte	0x3f
	.zero		1


	//   ....[24]....
        /*020c*/ 	.word	0x00007eb0
        /*0210*/ 	.word	0x00000005
        /*0214*/ 	.word	0x00000000
        /*0218*/ 	.short	0x010a
        /*021a*/ 	.byte	0x3f
	.zero		1


	//   ....[25]....
        /*021c*/ 	.word	0x00007f10
        /*0220*/ 	.word	0x00000003
        /*0224*/ 	.word	0x00000000
        /*0228*/ 	.short	0x010a
        /*022a*/ 	.byte	0x3f
	.zero		1


	//   ....[26]....
        /*022c*/ 	.word	0x00007f60
        /*0230*/ 	.word	0x00000005
        /*0234*/ 	.word	0x00000000
        /*0238*/ 	.short	0x010a
        /*023a*/ 	.byte	0x3f
	.zero		1


	//   ....[27]....
        /*023c*/ 	.word	0x00008030
        /*0240*/ 	.word	0x00000018
        /*0244*/ 	.word	0x00000028
        /*0248*/ 	.short	0x010a
        /*024a*/ 	.byte	0x3f
	.zero		1


	//   ....[28]....
        /*024c*/ 	.word	0x00008100
        /*0250*/ 	.word	0x00000007
        /*0254*/ 	.word	0x00000000
        /*0258*/ 	.short	0x010a
        /*025a*/ 	.byte	0x3f
	.zero		1


	//   ....[29]....
        /*025c*/ 	.word	0x00008150
        /*0260*/ 	.word	0x00000006
        /*0264*/ 	.word	0x00000000
        /*0268*/ 	.short	0x010a
        /*026a*/ 	.byte	0x3f
	.zero		1


	//   ....[30]....
        /*026c*/ 	.word	0x000081a0
        /*0270*/ 	.word	0x00000007
        /*0274*/ 	.word	0x00000000
        /*0278*/ 	.short	0x010a
        /*027a*/ 	.byte	0x3f
	.zero		1


	//   ....[31]....
        /*027c*/ 	.word	0x000081f0
        /*0280*/ 	.word	0x00000006
        /*0284*/ 	.word	0x00000000
        /*0288*/ 	.short	0x010a
        /*028a*/ 	.byte	0x3f
	.zero		1


	//----- nvinfo : EIATTR_NUM_MBARRIERS
	.align		4
.L_35:
        /*028c*/ 	.byte	0x03, 0x38
        /*028e*/ 	.short	0x000c


	//----- nvinfo : EIATTR_EXIT_INSTR_OFFSETS
	.align		4
        /*0290*/ 	.byte	0x04, 0x1c
        /*0292*/ 	.short	(.L_37 - .L_36)


	//   ....[0]....
.L_36:
        /*0294*/ 	.word	0x00000a10


	//   ....[1]....
        /*0298*/ 	.word	0x00001220


	//   ....[2]....
        /*029c*/ 	.word	0x00006890


	//   ....[3]....
        /*02a0*/ 	.word	0x00006df0


	//   ....[4]....
        /*02a4*/ 	.word	0x00007f00


	//----- nvinfo : EIATTR_MAX_THREADS
	.align		4
.L_37:
        /*02a8*/ 	.byte	0x04, 0x05
        /*02aa*/ 	.short	(.L_39 - .L_38)
.L_38:
        /*02ac*/ 	.word	0x00000180
        /*02b0*/ 	.word	0x00000001
        /*02b4*/ 	.word	0x00000001


	//----- nvinfo : EIATTR_CRS_STACK_SIZE
	.align		4
.L_39:
        /*02b8*/ 	.byte	0x04, 0x1e
        /*02ba*/ 	.short	(.L_41 - .L_40)
.L_40:
        /*02bc*/ 	.word	0x00000000


	//----- nvinfo : EIATTR_CBANK_PARAM_SIZE
	.align		4
.L_41:
        /*02c0*/ 	.byte	0x03, 0x19
        /*02c2*/ 	.short	0x0470


	//----- nvinfo : EIATTR_PARAM_CBANK
	.align		4
        /*02c4*/ 	.byte	0x04, 0x0a
        /*02c6*/ 	.short	(.L_43 - .L_42)
	.align		4
.L_42:
        /*02c8*/ 	.word	index@(.nv.constant0._ZN7cutlass13device_kernelINS_4gemm6kernel13GemmUniversalIN4cute5tupleIJiiiiEEENS1_10collective13CollectiveMmaINS1_34MainloopSm90TmaGmmaWarpSpecializedILi5ENS5_IJNS4_1CILi4EEENSA_ILi1EEESC_EEENS1_35KernelTmaWarpSpecializedCooperativeEEENS5_IJNSA_ILi128EEESG_NSA_ILi64EEEEEENS_6half_tENS5_IJlSC_lEEESJ_NS5_IJSC_llEEENS4_8TiledMMAINS4_8MMA_AtomIJNS4_4SM904GMMA26MMA_64x128x16_F32F16F16_SSILNSP_5MajorE0ELSR_1ELNSP_7ScaleInE1ELSS_1EEEEEENS4_6LayoutINS5_IJNSA_ILi2EEESC_SC_EEENS5_IJSC_NSA_ILi0EEESY_EEEEENS5_IJNS4_10UnderscoreES11_S11_EEEEENS4_13SM90_TMA_LOADENS4_14ComposedLayoutINS4_7SwizzleILi3ELi4ELi3EEENS4_18smem_ptr_flag_bitsILi16EEENSV_INS5_IJNSA_ILi8EEESH_EEENS5_IJSH_SC_EEEEEEEvNS4_8identityENS4_23SM90_TMA_LOAD_MULTICASTENS15_IS17_S19_NSV_INS5_IJSH_S1A_EEENS5_IJSC_SH_EEEEEEEvS1F_EENS_8epilogue10collective6detail29Sm90TmaWarpSpecializedAdapterINS1N_15DefaultEpilogueISJ_SK_SK_NS1M_6thread17LinearCombinationISJ_Li1EffLNS1R_9ScaleType4KindE0ELNS_15FloatRoundStyleE2ESJ_EENS1_15EpilogueDefaultEEEEEvvEEEEvNT_6ParamsE)
        /*02cc*/ 	.short	0x0210
        /*02ce*/ 	.short	0x0470


	//----- nvinfo : EIATTR_SW_WAR
	.align		4
.L_43:
        /*02d0*/ 	.byte	0x04, 0x36
        /*02d2*/ 	.short	(.L_45 - .L_44)
.L_44:
        /*02d4*/ 	.word	0x00000008
.L_45:


//--------------------- .nv.callgraph             --------------------------
	.section	.nv.callgraph,"",@"SHT_CUDA_CALLGRAPH"
	.align	4
	.sectionentsize	8
	.align		4
        /*0000*/ 	.word	0x00000000
	.align		4
        /*0004*/ 	.word	0xffffffff
	.align		4
        /*0008*/ 	.word	index@(_ZN7cutlass13device_kernelINS_4gemm6kernel13GemmUniversalIN4cute5tupleIJiiiiEEENS1_10collective13CollectiveMmaINS1_34MainloopSm90TmaGmmaWarpSpecializedILi5ENS5_IJNS4_1CILi4EEENSA_ILi1EEESC_EEENS1_35KernelTmaWarpSpecializedCooperativeEEENS5_IJNSA_ILi128EEESG_NSA_ILi64EEEEEENS_6half_tENS5_IJlSC_lEEESJ_NS5_IJSC_llEEENS4_8TiledMMAINS4_8MMA_AtomIJNS4_4SM904GMMA26MMA_64x128x16_F32F16F16_SSILNSP_5MajorE0ELSR_1ELNSP_7ScaleInE1ELSS_1EEEEEENS4_6LayoutINS5_IJNSA_ILi2EEESC_SC_EEENS5_IJSC_NSA_ILi0EEESY_EEEEENS5_IJNS4_10UnderscoreES11_S11_EEEEENS4_13SM90_TMA_LOADENS4_14ComposedLayoutINS4_7SwizzleILi3ELi4ELi3EEENS4_18smem_ptr_flag_bitsILi16EEENSV_INS5_IJNSA_ILi8EEESH_EEENS5_IJSH_SC_EEEEEEEvNS4_8identityENS4_23SM90_TMA_LOAD_MULTICASTENS15_IS17_S19_NSV_INS5_IJSH_S1A_EEENS5_IJSC_SH_EEEEEEEvS1F_EENS_8epilogue10collective6detail29Sm90TmaWarpSpecializedAdapterINS1N_15DefaultEpilogueISJ_SK_SK_NS1M_6thread17LinearCombinationISJ_Li1EffLNS1R_9ScaleType4KindE0ELNS_15FloatRoundStyleE2ESJ_EENS1_15EpilogueDefaultEEEEEvvEEEEvNT_6ParamsE)
	.align		4
        /*000c*/ 	.word	index@(__assertfail)
	.align		4
        /*0010*/ 	.word	0x00000000
	.align		4
        /*0014*/ 	.word	0xfffffffe
	.align		4
        /*0018*/ 	.word	0x00000000
	.align		4
        /*001c*/ 	.word	0xfffffffd
	.align		4
        /*0020*/ 	.word	0x00000000
	.align		4
        /*0024*/ 	.word	0xfffffffc


//--------------------- .nv.constant4             --------------------------
	.section	.nv.constant4,"a",@progbits
	.align	8
	.align		8
.nv.constant4:
        /*0000*/ 	.dword	__assertfail
	.align		8
        /*0008*/ 	.dword	__unnamed_1
	.align		8
        /*0010*/ 	.dword	_ZN40_INTERNAL_ba9921bf_4_k_cu_04fa8d84_209304cuda3std3__45__cpo5beginE
	.align		8
        /*0018*/ 	.dword	_ZN40_INTERNAL_ba9921bf_4_k_cu_04fa8d84_209304cuda3std3__45__cpo3endE
	.align		8
        /*0020*/ 	.dword	_ZN40_INTERNAL_ba9921bf_4_k_cu_04fa8d84_209304cuda3std3__45__cpo6cbeginE
	.align		8
        /*0028*/ 	.dword	_ZN40_INTERNAL_ba9921bf_4_k_cu_04fa8d84_209304cuda3std3__45__cpo4cendE
	.align		8
        /*0030*/ 	.dword	_ZN40_INTERNAL_ba9921bf_4_k_cu_04fa8d84_209304cuda3std3__442_GLOBAL__N__ba9921bf_4_k_cu_04fa8d84_209306ignoreE
	.align		8
        /*0038*/ 	.dword	_ZN40_INTERNAL_ba9921bf_4_k_cu_04fa8d84_209304cuda3std3__419piecewise_constructE
	.align		8
        /*0040*/ 	.dword	_ZN40_INTERNAL_ba9921bf_4_k_cu_04fa8d84_209304cuda3std3__48in_placeE
	.align		8
        /*0048*/ 	.dword	_ZN40_INTERNAL_ba9921bf_4_k_cu_04fa8d84_209304cuda3std6ranges3__45__cpo4swapE
	.align		8
        /*0050*/ 	.dword	_ZN40_INTERNAL_ba9921bf_4_k_cu_04fa8d84_209304cuda3std6ranges3__45__cpo9iter_moveE
	.align		8
        /*0058*/ 	.dword	_ZN40_INTERNAL_ba9921bf_4_k_cu_04fa8d84_209304cute7productE
	.align		8
        /*0060*/ 	.dword	_ZN40_INTERNAL_ba9921bf_4_k_cu_04fa8d84_209304cute1_E
	.align		8
        /*0068*/ 	.dword	$str$22
	.align		8
        /*0070*/ 	.dword	$str$23


//--------------------- .text._ZN7cutlass13device_kernelINS_4gemm6kernel13GemmUniversalIN4cute5tupleIJiiiiEEENS1_10collective13CollectiveMmaINS1_34MainloopSm90TmaGmmaWarpSpecializedILi5ENS5_IJNS4_1CILi4EEENSA_ILi1EEESC_EEENS1_35KernelTmaWarpSpecializedCooperativeEEENS5_IJNSA_ILi128EEESG_NSA_ILi64EEEEEENS_6half_tENS5_IJlSC_lEEESJ_NS5_IJSC_llEEENS4_8TiledMMAINS4_8MMA_AtomIJNS4_4SM904GMMA26MMA_64x128x16_F32F16F16_SSILNSP_5MajorE0ELSR_1ELNSP_7ScaleInE1ELSS_1EEEEEENS4_6LayoutINS5_IJNSA_ILi2EEESC_SC_EEENS5_IJSC_NSA_ILi0EEESY_EEEEENS5_IJNS4_10UnderscoreES11_S11_EEEEENS4_13SM90_TMA_LOADENS4_14ComposedLayoutINS4_7SwizzleILi3ELi4ELi3EEENS4_18smem_ptr_flag_bitsILi16EEENSV_INS5_IJNSA_ILi8EEESH_EEENS5_IJSH_SC_EEEEEEEvNS4_8identityENS4_23SM90_TMA_LOAD_MULTICASTENS15_IS17_S19_NSV_INS5_IJSH_S1A_EEENS5_IJSC_SH_EEEEEEEvS1F_EENS_8epilogue10collective6detail29Sm90TmaWarpSpecializedAdapterINS1N_15DefaultEpilogueISJ_SK_SK_NS1M_6thread17LinearCombinationISJ_Li1EffLNS1R_9ScaleType4KindE0ELNS_15FloatRoundStyleE2ESJ_EENS1_15EpilogueDefaultEEEEEvvEEEEvNT_6ParamsE --------------------------
	.section	.text._ZN7cutlass13device_kernelINS_4gemm6kernel13GemmUniversalIN4cute5tupleIJiiiiEEENS1_10collective13CollectiveMmaINS1_34MainloopSm90TmaGmmaWarpSpecializedILi5ENS5_IJNS4_1CILi4EEENSA_ILi1EEESC_EEENS1_35KernelTmaWarpSpecializedCooperativeEEENS5_IJNSA_ILi128EEESG_NSA_ILi64EEEEEENS_6half_tENS5_IJlSC_lEEESJ_NS5_IJSC_llEEENS4_8TiledMMAINS4_8MMA_AtomIJNS4_4SM904GMMA26MMA_64x128x16_F32F16F16_SSILNSP_5MajorE0ELSR_1ELNSP_7ScaleInE1ELSS_1EEEEEENS4_6LayoutINS5_IJNSA_ILi2EEESC_SC_EEENS5_IJSC_NSA_ILi0EEESY_EEEEENS5_IJNS4_10UnderscoreES11_S11_EEEEENS4_13SM90_TMA_LOADENS4_14ComposedLayoutINS4_7SwizzleILi3ELi4ELi3EEENS4_18smem_ptr_flag_bitsILi16EEENSV_INS5_IJNSA_ILi8EEESH_EEENS5_IJSH_SC_EEEEEEEvNS4_8identityENS4_23SM90_TMA_LOAD_MULTICASTENS15_IS17_S19_NSV_INS5_IJSH_S1A_EEENS5_IJSC_SH_EEEEEEEvS1F_EENS_8epilogue10collective6detail29Sm90TmaWarpSpecializedAdapterINS1N_15DefaultEpilogueISJ_SK_SK_NS1M_6thread17LinearCombinationISJ_Li1EffLNS1R_9ScaleType4KindE0ELNS_15FloatRoundStyleE2ESJ_EENS1_15EpilogueDefaultEEEEEvvEEEEvNT_6ParamsE,"ax",@progbits
	.align	128
.text._ZN7cutlass13device_kernelINS_4gemm6kernel13GemmUniversalIN4cute5tupleIJiiiiEEENS1_10collective13CollectiveMmaINS1_34MainloopSm90TmaGmmaWarpSpecializedILi5ENS5_IJNS4_1CILi4EEENSA_ILi1EEESC_EEENS1_35KernelTmaWarpSpecializedCooperativeEEENS5_IJNSA_ILi128EEESG_NSA_ILi64EEEEEENS_6half_tENS5_IJlSC_lEEESJ_NS5_IJSC_llEEENS4_8TiledMMAINS4_8MMA_AtomIJNS4_4SM904GMMA26MMA_64x128x16_F32F16F16_SSILNSP_5MajorE0ELSR_1ELNSP_7ScaleInE1ELSS_1EEEEEENS4_6LayoutINS5_IJNSA_ILi2EEESC_SC_EEENS5_IJSC_NSA_ILi0EEESY_EEEEENS5_IJNS4_10UnderscoreES11_S11_EEEEENS4_13SM90_TMA_LOADENS4_14ComposedLayoutINS4_7SwizzleILi3ELi4ELi3EEENS4_18smem_ptr_flag_bitsILi16EEENSV_INS5_IJNSA_ILi8EEESH_EEENS5_IJSH_SC_EEEEEEEvNS4_8identityENS4_23SM90_TMA_LOAD_MULTICASTENS15_IS17_S19_NSV_INS5_IJSH_S1A_EEENS5_IJSC_SH_EEEEEEEvS1F_EENS_8epilogue10collective6detail29Sm90TmaWarpSpecializedAdapterINS1N_15DefaultEpilogueISJ_SK_SK_NS1M_6thread17LinearCombinationISJ_Li1EffLNS1R_9ScaleType4KindE0ELNS_15FloatRoundStyleE2ESJ_EENS1_15EpilogueDefaultEEEEEvvEEEEvNT_6ParamsE:
        .type           _ZN7cutlass13device_kernelINS_4gemm6kernel13GemmUniversalIN4cute5tupleIJiiiiEEENS1_10collective13CollectiveMmaINS1_34MainloopSm90TmaGmmaWarpSpecializedILi5ENS5_IJNS4_1CILi4EEENSA_ILi1EEESC_EEENS1_35KernelTmaWarpSpecializedCooperativeEEENS5_IJNSA_ILi128EEESG_NSA_ILi64EEEEEENS_6half_tENS5_IJlSC_lEEESJ_NS5_IJSC_llEEENS4_8TiledMMAINS4_8MMA_AtomIJNS4_4SM904GMMA26MMA_64x128x16_F32F16F16_SSILNSP_5MajorE0ELSR_1ELNSP_7ScaleInE1ELSS_1EEEEEENS4_6LayoutINS5_IJNSA_ILi2EEESC_SC_EEENS5_IJSC_NSA_ILi0EEESY_EEEEENS5_IJNS4_10UnderscoreES11_S11_EEEEENS4_13SM90_TMA_LOADENS4_14ComposedLayoutINS4_7SwizzleILi3ELi4ELi3EEENS4_18smem_ptr_flag_bitsILi16EEENSV_INS5_IJNSA_ILi8EEESH_EEENS5_IJSH_SC_EEEEEEEvNS4_8identityENS4_23SM90_TMA_LOAD_MULTICASTENS15_IS17_S19_NSV_INS5_IJSH_S1A_EEENS5_IJSC_SH_EEEEEEEvS1F_EENS_8epilogue10collective6detail29Sm90TmaWarpSpecializedAdapterINS1N_15DefaultEpilogueISJ_SK_SK_NS1M_6thread17LinearCombinationISJ_Li1EffLNS1R_9ScaleType4KindE0ELNS_15FloatRoundStyleE2ESJ_EENS1_15EpilogueDefaultEEEEEvvEEEEvNT_6ParamsE,@function
        .size           _ZN7cutlass13device_kernelINS_4gemm6kernel13GemmUniversalIN4cute5tupleIJiiiiEEENS1_10collective13CollectiveMmaINS1_34MainloopSm90TmaGmmaWarpSpecializedILi5ENS5_IJNS4_1CILi4EEENSA_ILi1EEESC_EEENS1_35KernelTmaWarpSpecializedCooperativeEEENS5_IJNSA_ILi128EEESG_NSA_ILi64EEEEEENS_6half_tENS5_IJlSC_lEEESJ_NS5_IJSC_llEEENS4_8TiledMMAINS4_8MMA_AtomIJNS4_4SM904GMMA26MMA_64x128x16_F32F16F16_SSILNSP_5MajorE0ELSR_1ELNSP_7ScaleInE1ELSS_1EEEEEENS4_6LayoutINS5_IJNSA_ILi2EEESC_SC_EEENS5_IJSC_NSA_ILi0EEESY_EEEEENS5_IJNS4_10UnderscoreES11_S11_EEEEENS4_13SM90_TMA_LOADENS4_14ComposedLayoutINS4_7SwizzleILi3ELi4ELi3EEENS4_18smem_ptr_flag_bitsILi16EEENSV_INS5_IJNSA_ILi8EEESH_EEENS5_IJSH_SC_EEEEEEEvNS4_8identityENS4_23SM90_TMA_LOAD_MULTICASTENS15_IS17_S19_NSV_INS5_IJSH_S1A_EEENS5_IJSC_SH_EEEEEEEvS1F_EENS_8epilogue10collective6detail29Sm90TmaWarpSpecializedAdapterINS1N_15DefaultEpilogueISJ_SK_SK_NS1M_6thread17LinearCombinationISJ_Li1EffLNS1R_9ScaleType4KindE0ELNS_15FloatRoundStyleE2ESJ_EENS1_15EpilogueDefaultEEEEEvvEEEEvNT_6ParamsE,(.L_x_199 - _ZN7cutlass13device_kernelINS_4gemm6kernel13GemmUniversalIN4cute5tupleIJiiiiEEENS1_10collective13CollectiveMmaINS1_34MainloopSm90TmaGmmaWarpSpecializedILi5ENS5_IJNS4_1CILi4EEENSA_ILi1EEESC_EEENS1_35KernelTmaWarpSpecializedCooperativeEEENS5_IJNSA_ILi128EEESG_NSA_ILi64EEEEEENS_6half_tENS5_IJlSC_lEEESJ_NS5_IJSC_llEEENS4_8TiledMMAINS4_8MMA_AtomIJNS4_4SM904GMMA26MMA_64x128x16_F32F16F16_SSILNSP_5MajorE0ELSR_1ELNSP_7ScaleInE1ELSS_1EEEEEENS4_6LayoutINS5_IJNSA_ILi2EEESC_SC_EEENS5_IJSC_NSA_ILi0EEESY_EEEEENS5_IJNS4_10UnderscoreES11_S11_EEEEENS4_13SM90_TMA_LOADENS4_14ComposedLayoutINS4_7SwizzleILi3ELi4ELi3EEENS4_18smem_ptr_flag_bitsILi16EEENSV_INS5_IJNSA_ILi8EEESH_EEENS5_IJSH_SC_EEEEEEEvNS4_8identityENS4_23SM90_TMA_LOAD_MULTICASTENS15_IS17_S19_NSV_INS5_IJSH_S1A_EEENS5_IJSC_SH_EEEEEEEvS1F_EENS_8epilogue10collective6detail29Sm90TmaWarpSpecializedAdapterINS1N_15DefaultEpilogueISJ_SK_SK_NS1M_6thread17LinearCombinationISJ_Li1EffLNS1R_9ScaleType4KindE0ELNS_15FloatRoundStyleE2ESJ_EENS1_15EpilogueDefaultEEEEEvvEEEEvNT_6ParamsE)
        .other          _ZN7cutlass13device_kernelINS_4gemm6kernel13GemmUniversalIN4cute5tupleIJiiiiEEENS1_10collective13CollectiveMmaINS1_34MainloopSm90TmaGmmaWarpSpecializedILi5ENS5_IJNS4_1CILi4EEENSA_ILi1EEESC_EEENS1_35KernelTmaWarpSpecializedCooperativeEEENS5_IJNSA_ILi128EEESG_NSA_ILi64EEEEEENS_6half_tENS5_IJlSC_lEEESJ_NS5_IJSC_llEEENS4_8TiledMMAINS4_8MMA_AtomIJNS4_4SM904GMMA26MMA_64x128x16_F32F16F16_SSILNSP_5MajorE0ELSR_1ELNSP_7ScaleInE1ELSS_1EEEEEENS4_6LayoutINS5_IJNSA_ILi2EEESC_SC_EEENS5_IJSC_NSA_ILi0EEESY_EEEEENS5_IJNS4_10UnderscoreES11_S11_EEEEENS4_13SM90_TMA_LOADENS4_14ComposedLayoutINS4_7SwizzleILi3ELi4ELi3EEENS4_18smem_ptr_flag_bitsILi16EEENSV_INS5_IJNSA_ILi8EEESH_EEENS5_IJSH_SC_EEEEEEEvNS4_8identityENS4_23SM90_TMA_LOAD_MULTICASTENS15_IS17_S19_NSV_INS5_IJSH_S1A_EEENS5_IJSC_SH_EEEEEEEvS1F_EENS_8epilogue10collective6detail29Sm90TmaWarpSpecializedAdapterINS1N_15DefaultEpilogueISJ_SK_SK_NS1M_6thread17LinearCombinationISJ_Li1EffLNS1R_9ScaleType4KindE0ELNS_15FloatRoundStyleE2ESJ_EENS1_15EpilogueDefaultEEEEEvvEEEEvNT_6ParamsE,@"STO_CUDA_ENTRY STV_DEFAULT"
_ZN7cutlass13device_kernelINS_4gemm6kernel13GemmUniversalIN4cute5tupleIJiiiiEEENS1_10collective13CollectiveMmaINS1_34MainloopSm90TmaGmmaWarpSpecializedILi5ENS5_IJNS4_1CILi4EEENSA_ILi1EEESC_EEENS1_35KernelTmaWarpSpecializedCooperativeEEENS5_IJNSA_ILi128EEESG_NSA_ILi64EEEEEENS_6half_tENS5_IJlSC_lEEESJ_NS5_IJSC_llEEENS4_8TiledMMAINS4_8MMA_AtomIJNS4_4SM904GMMA26MMA_64x128x16_F32F16F16_SSILNSP_5MajorE0ELSR_1ELNSP_7ScaleInE1ELSS_1EEEEEENS4_6LayoutINS5_IJNSA_ILi2EEESC_SC_EEENS5_IJSC_NSA_ILi0EEESY_EEEEENS5_IJNS4_10UnderscoreES11_S11_EEEEENS4_13SM90_TMA_LOADENS4_14ComposedLayoutINS4_7SwizzleILi3ELi4ELi3EEENS4_18smem_ptr_flag_bitsILi16EEENSV_INS5_IJNSA_ILi8EEESH_EEENS5_IJSH_SC_EEEEEEEvNS4_8identityENS4_23SM90_TMA_LOAD_MULTICASTENS15_IS17_S19_NSV_INS5_IJSH_S1A_EEENS5_IJSC_SH_EEEEEEEvS1F_EENS_8epilogue10collective6detail29Sm90TmaWarpSpecializedAdapterINS1N_15DefaultEpilogueISJ_SK_SK_NS1M_6thread17LinearCombinationISJ_Li1EffLNS1R_9ScaleType4KindE0ELNS_15FloatRoundStyleE2ESJ_EENS1_15EpilogueDefaultEEEEEvvEEEEvNT_6ParamsE:
[----:B------:R-:W0:Y:S01]  /*0000*/  LDC R1, c[0x0][0x28] ;  /* 0x00000a00ff017b82 */ /* 0x000e220000000800 */
[----:B------:R-:W1:Y:S01]  /*0010*/  S2R R95, SR_TID.X ;  /* 0x00000000005f7919 */ /* 0x000e620000002100 */
[----:B------:R-:W-:Y:S01]  /*0020*/  ELECT P0, URZ, PT ;  /* 0x00000000003f782f */ /* 0x000fe20003800000 */
[----:B------:R-:W-:Y:S01]  /*0030*/  BSSY B0, `(.L_x_0) ;  /* 0x000000f000007945 */ /* 0x000fe20003800000 */
[--C-:B-1----:R-:W-:Y:S02]  /*0040*/  SHF.R.U32.HI R0, RZ, 0x5, R95.reuse ;  /* 0x00000005ff007819 */ /* 0x102fe4000001165f */
[----:B------:R-:W-:-:S03]  /*0050*/  SHF.R.U32.HI R6, RZ, 0x7, R95 ;  /* 0x00000007ff067819 */ /* 0x000fc6000001165f */
[----:B------:R-:W1:Y:S04]  /*0060*/  SHFL.IDX PT, R3, R0, RZ, 0x1f ;  /* 0x00001fff00037589 */ /* 0x000e6800000e0000 */
[----:B------:R2:W3:Y:S01]  /*0070*/  SHFL.IDX PT, R2, R6, RZ, 0x1f ;  /* 0x00001fff06027589 */ /* 0x0004e200000e0000 */
[----:B-1----:R-:W-:-:S13]  /*0080*/  ISETP.NE.OR P0, PT, R3, RZ, !P0 ;  /* 0x000000ff0300720c */ /* 0x002fda0004705670 */
[----:B0-23--:R-:W-:Y:S05]  /*0090*/  @P0 BRA `(.L_x_1) ;  /* 0x0000000000200947 */ /* 0x00dfea0003800000 */
[----:B------:R-:W-:Y:S02]  /*00a0*/  ULDC.64 UR4, c[0x0][0x198] ;  /* 0x0000660000047ab9 */ /* 0x000fe40000000a00 */
[----:B------:R-:W-:Y:S02]  /*00b0*/  UIADD3 UR6, UP0, UR4, 0xf0, URZ ;  /* 0x000000f004067890 */ /* 0x000fe4000ff1e03f */
[----:B------:R-:W-:Y:S02]  /*00c0*/  UIADD3 UR4, UP1, UR4, 0x1f0, URZ ;  /* 0x000001f004047890 */ /* 0x000fe4000ff3e03f */
[----:B------:R-:W-:Y:S02]  /*00d0*/  UIADD3.X UR7, URZ, UR5, URZ, UP0, !UPT ;  /* 0x000000053f077290 */ /* 0x000fe400087fe43f */
[----:B------:R-:W-:-:S07]  /*00e0*/  UIADD3.X UR5, URZ, UR5, URZ, UP1, !UPT ;  /* 0x000000053f057290 */ /* 0x000fce0008ffe43f */
[----:B------:R0:W-:Y:S02]  /*00f0*/  UTMACCTL.PF [UR6] ;  /* 0x00000000060079b9 */ /* 0x0001e40008040000 */
[----:B------:R0:W-:Y:S02]  /*0100*/  UTMACCTL.PF [UR4] ;  /* 0x00000000040079b9 */ /* 0x0001e40008040000 */
[----:B0-----:R-:W-:Y:S01]  /*0110*/  NOP ;  /* 0x0000000000007918 */ /* 0x001fe20000000000 */
.L_x_1:
[----:B------:R-:W-:Y:S05]  /*0120*/  BSYNC B0 ;  /* 0x0000000000007941 */ /* 0x000fea0003800000 */
.L_x_0:
[----:B------:R-:W0:Y:S01]  /*0130*/  SHFL.IDX PT, R5, R0, RZ, 0x1f ;  /* 0x00001fff00057589 */ /* 0x000e2200000e0000 */
[----:B------:R-:W-:-:S04]  /*0140*/  SHF.R.S32.HI R4, RZ, 0x1f, R95 ;  /* 0x0000001fff047819 */ /* 0x000fc8000001145f */
[----:B------:R-:W-:Y:S02]  /*0150*/  LEA.HI R4, R4, R95, RZ, 0x7 ;  /* 0x0000005f04047211 */ /* 0x000fe400078f38ff */
[----:B0-----:R-:W-:-:S13]  /*0160*/  ISETP.NE.AND P0, PT, R5, RZ, PT ;  /* 0x000000ff0500720c */ /* 0x001fda0003f05270 */
[----:B------:R-:W-:Y:S05]  /*0170*/  @P0 BRA `(.L_x_2) ;  /* 0x0000000000600947 */ /* 0x000fea0003800000 */
[----:B------:R-:W0:Y:S01]  /*0180*/  S2UR UR8, SR_CgaCtaId ;  /* 0x00000000000879c3 */ /* 0x000e220000008800 */
[----:B------:R-:W-:Y:S01]  /*0190*/  UMOV UR4, 0x400 ;  /* 0x0000040000047882 */ /* 0x000fe20000000000 */
[----:B------:R-:W-:Y:S01]  /*01a0*/  UMOV UR5, 0x1 ;  /* 0x0000000100057882 */ /* 0x000fe20000000000 */
[----:B------:R-:W-:Y:S01]  /*01b0*/  UMOV UR6, 0x8 ;  /* 0x0000000800067882 */ /* 0x000fe20000000000 */
[----:B------:R-:W-:Y:S01]  /*01c0*/  ELECT P0, URZ, PT ;  /* 0x00000000003f782f */ /* 0x000fe20003800000 */
[----:B------:R-:W-:-:S04]  /*01d0*/  UIADD3 UR6, -UR6, 0x100000, URZ ;  /* 0x0010000006067890 */ /* 0x000fc8000fffe13f */
[----:B------:R-:W-:Y:S02]  /*01e0*/  USHF.L.U32 UR7, UR6, 0xb, URZ ;  /* 0x0000000b06077899 */ /* 0x000fe4000800063f */
[----:B------:R-:W-:Y:S02]  /*01f0*/  USHF.L.U32 UR6, UR6, 0x1, URZ ;  /* 0x0000000106067899 */ /* 0x000fe4000800063f */
[----:B0-----:R-:W-:Y:S02]  /*0200*/  ULEA UR8, UR8, UR4, 0x18 ;  /* 0x0000000408087291 */ /* 0x001fe4000f8ec03f */
[----:B------:R-:W-:-:S04]  /*0210*/  UIADD3 UR4, -UR5, 0x100000, URZ ;  /* 0x0010000005047890 */ /* 0x000fc8000fffe13f */
[----:B------:R-:W-:Y:S02]  /*0220*/  USHF.L.U32 UR5, UR4, 0xb, URZ ;  /* 0x0000000b04057899 */ /* 0x000fe4000800063f */
[----:B------:R-:W-:Y:S01]  /*0230*/  USHF.L.U32 UR4, UR4, 0x1, URZ ;  /* 0x0000000104047899 */ /* 0x000fe2000800063f */
[----:B------:R-:W0:Y:S11]  /*0240*/  FENCE.VIEW.ASYNC.S ;  /* 0x00000000000073c6 */ /* 0x000e360000000000 */
[----:B0-----:R0:W1:Y:S01]  /*0250*/  SYNCS.EXCH.64 URZ, [UR8], UR4 ;  /* 0x00000004083f75b2 */ /* 0x0010620008000100 */
[----:B------:R0:W2:Y:S01]  /*0260*/  SYNCS.EXCH.64 URZ, [UR8+0x28], UR6 ;  /* 0x00002806083f75b2 */ /* 0x0000a20008000100 */
[----:B------:R0:W3:Y:S01]  /*0270*/  SYNCS.EXCH.64 URZ, [UR8+0x8], UR4 ;  /* 0x00000804083f75b2 */ /* 0x0000e20008000100 */
[----:B------:R0:W4:Y:S01]  /*0280*/  SYNCS.EXCH.64 URZ, [UR8+0x30], UR6 ;  /* 0x00003006083f75b2 */ /* 0x0001220008000100 */
[----:B------:R0:W0:Y:S01]  /*0290*/  SYNCS.EXCH.64 URZ, [UR8+0x10], UR4 ;  /* 0x00001004083f75b2 */ /* 0x0000220008000100 */
[----:B------:R0:W0:Y:S01]  /*02a0*/  SYNCS.EXCH.64 URZ, [UR8+0x38], UR6 ;  /* 0x00003806083f75b2 */ /* 0x0000220008000100 */
[----:B------:R0:W0:Y:S01]  /*02b0*/  SYNCS.EXCH.64 URZ, [UR8+0x18], UR4 ;  /* 0x00001804083f75b2 */ /* 0x0000220008000100 */
[----:B------:R0:W0:Y:S01]  /*02c0*/  SYNCS.EXCH.64 URZ, [UR8+0x40], UR6 ;  /* 0x00004006083f75b2 */ /* 0x0000220008000100 */
[----:B------:R0:W0:Y:S01]  /*02d0*/  SYNCS.EXCH.64 URZ, [UR8+0x20], UR4 ;  /* 0x00002004083f75b2 */ /* 0x0000220008000100 */
[----:B------:R0:W0:Y:S01]  /*02e0*/  SYNCS.EXCH.64 URZ, [UR8+0x48], UR6 ;  /* 0x00004806083f75b2 */ /* 0x0000220008000100 */
[----:B------:R-:W-:Y:S01]  /*02f0*/  NOP ;  /* 0x0000000000007918 */ /* 0x000fe20000000000 */
.L_x_2:
[----:B0-----:R-:W0:Y:S01]  /*0300*/  S2UR UR8, SR_CTAID.X ;  /* 0x00000000000879c3 */ /* 0x001e220000002500 */
[----:B------:R-:W-:Y:S01]  /*0310*/  LOP3.LUT R4, R4, 0xffffff80, RZ, 0xc0, !PT ;  /* 0xffffff8004047812 */ /* 0x000fe200078ec0ff */
[----:B------:R-:W5:Y:S01]  /*0320*/  SHFL.IDX PT, R0, R0, RZ, 0x1f ;  /* 0x00001fff00007589 */ /* 0x000f6200000e0000 */
[----:B------:R-:W-:Y:S01]  /*0330*/  SHF.R.S32.HI R12, RZ, 0x1f, R5 ;  /* 0x0000001fff0c7819 */ /* 0x000fe20000011405 */
[----:B------:R-:W-:Y:S01]  /*0340*/  ULDC UR4, c[0x0][0x150] ;  /* 0x0000540000047ab9 */ /* 0x000fe20000000800 */
[----:B------:R-:W-:Y:S01]  /*0350*/  ELECT P0, URZ, PT ;  /* 0x00000000003f782f */ /* 0x000fe20003800000 */
[----:B------:R-:W-:Y:S01]  /*0360*/  IMAD.IADD R8, R95, 0x1, -R4 ;  /* 0x000000015f087824 */ /* 0x000fe200078e0a04 */
[----:B------:R-:W-:Y:S01]  /*0370*/  LEA.HI R12, R12, R5, RZ, 0x2 ;  /* 0x000000050c0c7211 */ /* 0x000fe200078f10ff */
[----:B------:R-:W1:Y:S01]  /*0380*/  S2R R4, SR_CTAID.Y ;  /* 0x0000000000047919 */ /* 0x000e620000002600 */
[----:B------:R-:W2:Y:S01]  /*0390*/  LDC R13, c[0x0][0x144] ;  /* 0x00005100ff0d7b82 */ /* 0x000ea20000000800 */
[----:B------:R-:W-:Y:S01]  /*03a0*/  NOP ;  /* 0x0000000000007918 */ /* 0x000fe20000000000 */
[----:B------:R-:W-:Y:S01]  /*03b0*/  SHF.R.S32.HI R7, RZ, 0x1f, R8 ;  /* 0x0000001fff077819 */ /* 0x000fe20000011408 */
[----:B------:R-:W-:Y:S01]  /*03c0*/  NOP ;  /* 0x0000000000007918 */ /* 0x000fe20000000000 */
[----:B------:R-:W-:Y:S01]  /*03d0*/  LOP3.LUT R12, R12, 0x3ffffffc, RZ, 0xc0, !PT ;  /* 0x3ffffffc0c0c7812 */ /* 0x000fe200078ec0ff */
[----:B------:R-:W-:Y:S01]  /*03e0*/  IMAD.MOV.U32 R22, RZ, RZ, 0x1 ;  /* 0x00000001ff167424 */ /* 0x000fe200078e00ff */
[----:B------:R-:W-:-:S02]  /*03f0*/  LEA.HI R7, R7, R8, RZ, 0x3 ;  /* 0x0000000807077211 */ /* 0x000fc400078f18ff */
[----:B------:R-:W3:Y:S01]  /*0400*/  LDC R14, c[0x0][0x140] ;  /* 0x00005000ff0e7b82 */ /* 0x000ee20000000800 */
[----:B------:R-:W-:Y:S02]  /*0410*/  ISETP.NE.AND P3, PT, R2, RZ, PT ;  /* 0x000000ff0200720c */ /* 0x000fe40003f65270 */
[--C-:B------:R-:W-:Y:S02]  /*0420*/  SHF.R.S32.HI R9, RZ, 0x3, R7.reuse ;  /* 0x00000003ff097819 */ /* 0x100fe40000011407 */
[----:B------:R-:W-:Y:S02]  /*0430*/  SHF.R.S32.HI R10, RZ, 0x1f, R7 ;  /* 0x0000001fff0a7819 */ /* 0x000fe40000011407 */
[----:B0-----:R-:W-:Y:S02]  /*0440*/  I2FP.F32.U32 R7, UR8 ;  /* 0x0000000800077c45 */ /* 0x001fe40008201000 */
[----:B------:R-:W-:Y:S02]  /*0450*/  LEA.HI R10, R10, R9, RZ, 0x2 ;  /* 0x000000090a0a7211 */ /* 0x000fe400078f10ff */
[----:B-----5:R-:W-:Y:S01]  /*0460*/  ISETP.NE.OR P0, PT, R0, RZ, !P0 ;  /* 0x000000ff0000720c */ /* 0x020fe20004705670 */
[----:B------:R-:W-:Y:S01]  /*0470*/  FMUL R11, R7, UR4 ;  /* 0x00000004070b7c20 */ /* 0x000fe20008400000 */
[----:B------:R-:W-:Y:S01]  /*0480*/  LOP3.LUT R10, R10, 0xfffffffc, RZ, 0xc0, !PT ;  /* 0xfffffffc0a0a7812 */ /* 0x000fe200078ec0ff */
[----:B------:R-:W-:Y:S01]  /*0490*/  IMAD.IADD R7, R5, 0x1, -R12 ;  /* 0x0000000105077824 */ /* 0x000fe200078e0a0c */
[----:B------:R-:W-:-:S03]  /*04a0*/  ULDC UR4, c[0x0][0x154] ;  /* 0x0000550000047ab9 */ /* 0x000fc60000000800 */
[----:B------:R-:W0:Y:S01]  /*04b0*/  F2I.U32.TRUNC.NTZ R11, R11 ;  /* 0x0000000b000b7305 */ /* 0x000e22000020f000 */
[----:B------:R-:W-:Y:S02]  /*04c0*/  IMAD.IADD R10, R9, 0x1, -R10 ;  /* 0x00000001090a7824 */ /* 0x000fe400078e0a0a */
[----:B------:R-:W5:Y:S02]  /*04d0*/  LDC R9, c[0x0][0x148] ;  /* 0x00005200ff097b82 */ /* 0x000f640000000800 */
[----:B------:R-:W-:Y:S01]  /*04e0*/  IMAD R10, R7, 0x4, R10 ;  /* 0x00000004070a7824 */ /* 0x000fe200078e020a */
[----:B------:R-:W-:Y:S01]  /*04f0*/  VOTEU.ALL UP0, P0 ;  /* 0x00000000003f7886 */ /* 0x000fe20000000000 */
[----:B---3--:R-:W-:Y:S01]  /*0500*/  ISETP.EQ.U32.AND P2, PT, R14, 0x1, PT ;  /* 0x000000010e00780c */ /* 0x008fe20003f42070 */
[----:B------:R-:W-:Y:S01]  /*0510*/  VOTEU.ALL UP1, P0 ;  /* 0x00000000003f7886 */ /* 0x000fe20000020000 */
[----:B------:R-:W-:Y:S01]  /*0520*/  IMAD.SHL.U32 R19, R10, 0x4, RZ ;  /* 0x000000040a137824 */ /* 0x000fe200078e00ff */
[----:B------:R-:W-:Y:S01]  /*0530*/  SHF.R.S32.HI R7, RZ, 0x1f, R10 ;  /* 0x0000001fff077819 */ /* 0x000fe2000001140a */
[----:B------:R-:W3:Y:S01]  /*0540*/  @!UP0 S2UR UR7, SR_CgaCtaId ;  /* 0x00000000000789c3 */ /* 0x000ee20000008800 */
[----:B------:R-:W-:-:S02]  /*0550*/  @!UP0 UMOV UR6, 0x400 ;  /* 0x0000040000068882 */ /* 0x000fc40000000000 */
[----:B------:R-:W-:Y:S01]  /*0560*/  LEA.HI R0, R7, R10, RZ, 0x2 ;  /* 0x0000000a07007211 */ /* 0x000fe200078f10ff */
[----:B0-----:R-:W-:Y:S01]  /*0570*/  IMAD.MOV R12, RZ, RZ, -R11 ;  /* 0x000000ffff0c7224 */ /* 0x001fe200078e0a0b */
[----:B------:R-:W-:Y:S02]  /*0580*/  LOP3.LUT R19, R10, 0xc, R19, 0x78, !PT ;  /* 0x0000000c0a137812 */ /* 0x000fe400078e7813 */
[----:B------:R-:W-:Y:S01]  /*0590*/  LOP3.LUT R11, R0, 0xfffffffc, RZ, 0xc0, !PT ;  /* 0xfffffffc000b7812 */ /* 0x000fe200078ec0ff */
[----:B--2---:R-:W-:Y:S01]  /*05a0*/  IMAD R7, R13, R12, UR8 ;  /* 0x000000080d077e24 */ /* 0x004fe2000f8e020c */
[----:B-1----:R-:W-:Y:S02]  /*05b0*/  I2FP.F32.U32 R13, R4 ;  /* 0x00000004000d7245 */ /* 0x002fe40000201000 */
[----:B------:R-:W-:Y:S01]  /*05c0*/  SHF.R.S32.HI R0, RZ, 0x1f, R3 ;  /* 0x0000001fff007819 */ /* 0x000fe20000011403 */
[----:B------:R-:W-:Y:S02]  /*05d0*/  IMAD.IADD R12, R10, 0x1, -R11 ;  /* 0x000000010a0c7824 */ /* 0x000fe400078e0a0b */
[----:B------:R-:W-:Y:S01]  /*05e0*/  FMUL R13, R13, UR4 ;  /* 0x000000040d0d7c20 */ /* 0x000fe20008400000 */
[----:B------:R-:W-:Y:S01]  /*05f0*/  LEA.HI R0, R0, R3, RZ, 0x2 ;  /* 0x0000000300007211 */ /* 0x000fe200078f10ff */
[----:B------:R-:W-:Y:S01]  /*0600*/  UMOV UR4, 0x20 ;  /* 0x0000002000047882 */ /* 0x000fe20000000000 */
[----:B------:R-:W-:Y:S01]  /*0610*/  ISETP.NE.AND P4, PT, R12, R7, PT ;  /* 0x000000070c00720c */ /* 0x000fe20003f85270 */
[----:B------:R-:W-:-:S04]  /*0620*/  @!UP0 UIADD3 UR4, -UR4, 0x100000, URZ ;  /* 0x0010000004048890 */ /* 0x000fc8000fffe13f */
[----:B------:R-:W-:Y:S02]  /*0630*/  @!UP0 USHF.L.U32 UR5, UR4, 0xb, URZ ;  /* 0x0000000b04058899 */ /* 0x000fe4000800063f */
[----:B------:R-:W-:Y:S01]  /*0640*/  @!UP0 USHF.L.U32 UR4, UR4, 0x1, URZ ;  /* 0x0000000104048899 */ /* 0x000fe2000800063f */
[----:B------:R-:W-:Y:S01]  /*0650*/  LOP3.LUT R0, R0, 0xfffffffc, RZ, 0xc0, !PT ;  /* 0xfffffffc00007812 */ /* 0x000fe200078ec0ff */
[----:B------:R-:W0:Y:S04]  /*0660*/  F2I.U32.TRUNC.NTZ R13, R13 ;  /* 0x0000000d000d7305 */ /* 0x000e28000020f000 */
[----:B------:R-:W-:Y:S01]  /*0670*/  IMAD.IADD R3, R3, 0x1, -R0 ;  /* 0x0000000103037824 */ /* 0x000fe200078e0a00 */
[----:B---3--:R-:W-:Y:S01]  /*0680*/  @!UP0 ULEA UR6, UR7, UR6, 0x18 ;  /* 0x0000000607068291 */ /* 0x008fe2000f8ec03f */
[----:B------:R-:W-:Y:S01]  /*0690*/  VOTEU.ALL UP0, P0 ;  /* 0x00000000003f7886 */ /* 0x000fe20000000000 */
[----:B------:R-:W-:Y:S01]  /*06a0*/  LOP3.LUT P0, RZ, R8, 0x7, RZ, 0xc0, !PT ;  /* 0x0000000708ff7812 */ /* 0x000fe2000780c0ff */
[----:B------:R-:W-:Y:S01]  /*06b0*/  VIADD R8, R2, 0xffffffff ;  /* 0xffffffff02087836 */ /* 0x000fe20000000000 */
[----:B------:R-:W-:-:S02]  /*06c0*/  @P4 SHF.R.S32.HI R0, RZ, 0x1f, R19 ;  /* 0x0000001fff004819 */ /* 0x000fc40000011413 */
[C---:B------:R-:W-:Y:S02]  /*06d0*/  ISETP.NE.AND P1, PT, R3.reuse, 0x3, PT ;  /* 0x000000030300780c */ /* 0x040fe40003f25270 */
[----:B------:R-:W-:Y:S01]  /*06e0*/  @P4 LEA.HI R0, R0, R19, RZ, 0x2 ;  /* 0x0000001300004211 */ /* 0x000fe200078f10ff */
[----:B0-----:R-:W-:Y:S01]  /*06f0*/  IMAD.MOV R23, RZ, RZ, -R13 ;  /* 0x000000ffff177224 */ /* 0x001fe200078e0a0d */
[----:B------:R-:W-:Y:S01]  /*0700*/  ISETP.EQ.OR P1, PT, R3, RZ, !P1 ;  /* 0x000000ff0300720c */ /* 0x000fe20004f22670 */
[----:B------:R-:W0:Y:S02]  /*0710*/  FENCE.VIEW.ASYNC.S ;  /* 0x00000000000073c6 */ /* 0x000e240000000000 */
[----:B0-----:R0:W1:Y:S01]  /*0720*/  @!UP0 SYNCS.EXCH.64 URZ, [UR6+0x60], UR4 ;  /* 0x00006004063f85b2 */ /* 0x0010620008000100 */
[----:B------:R-:W-:Y:S01]  /*0730*/  @P4 SHF.R.S32.HI R0, RZ, 0x2, R0 ;  /* 0x00000002ff004819 */ /* 0x000fe20000011400 */
[----:B-----5:R-:W-:Y:S01]  /*0740*/  IMAD R11, R9, R23, R4 ;  /* 0x00000017090b7224 */ /* 0x020fe200078e0204 */
[----:B------:R-:W-:-:S02]  /*0750*/  ISETP.LT.U32.AND P0, PT, R19, 0x4, !P0 ;  /* 0x000000041300780c */ /* 0x000fc40004701070 */
[----:B------:R-:W-:Y:S02]  /*0760*/  ISETP.EQ.AND P1, PT, R2, RZ, P1 ;  /* 0x000000ff0200720c */ /* 0x000fe40000f22270 */
[----:B------:R-:W-:Y:S02]  /*0770*/  @P4 ISETP.NE.AND P5, PT, R0, R11, PT ;  /* 0x0000000b0000420c */ /* 0x000fe40003fa5270 */
[----:B------:R-:W-:Y:S02]  /*0780*/  ISETP.GE.U32.AND P6, PT, R8, 0x2, PT ;  /* 0x000000020800780c */ /* 0x000fe40003fc6070 */
[----:B------:R-:W-:Y:S02]  /*0790*/  SEL R11, RZ, 0x1, !P0 ;  /* 0x00000001ff0b7807 */ /* 0x000fe40004000000 */
[----:B------:R-:W-:Y:S02]  /*07a0*/  @P4 SEL R22, RZ, 0x1, P5 ;  /* 0x00000001ff164807 */ /* 0x000fe40002800000 */
[----:B------:R-:W-:Y:S01]  /*07b0*/  SEL R18, RZ, 0x1, !P1 ;  /* 0x00000001ff127807 */ /* 0x000fe20004800000 */
[----:B------:R0:W2:Y:S01]  /*07c0*/  @!UP1 SYNCS.EXCH.64 URZ, [UR6+0x68], UR4 ;  /* 0x00006804063f95b2 */ /* 0x0000a20008000100 */
[----:B------:R-:W-:Y:S01]  /*07d0*/  LOP3.LUT R22, R22, R11, RZ, 0xc0, !PT ;  /* 0x0000000b16167212 */ /* 0x000fe200078ec0ff */
[----:B------:R-:W-:Y:S01]  /*07e0*/  NOP ;  /* 0x0000000000007918 */ /* 0x000fe20000000000 */
[----:B------:R-:W-:-:S02]  /*07f0*/  LOP3.LUT R0, R95, 0x7f, RZ, 0xc0, !PT ;  /* 0x0000007f5f007812 */ /* 0x000fc400078ec0ff */
[----:B------:R-:W-:Y:S01]  /*0800*/  SEL R18, R18, 0x2, P6 ;  /* 0x0000000212127807 */ /* 0x000fe20003000000 */
[----:B0-----:R-:W-:Y:S06]  /*0810*/  @!P2 BRA `(.L_x_3) ;  /* 0x000000000008a947 */ /* 0x001fec0003800000 */
[----:B-12-4-:R-:W-:Y:S01]  /*0820*/  UCGABAR_ARV ;  /* 0x00000000000079c7 */ /* 0x016fe20008000000 */
[----:B------:R-:W-:Y:S05]  /*0830*/  BRA `(.L_x_4) ;  /* 0x0000000000047947 */ /* 0x000fea0003800000 */
.L_x_3:
[----:B-12-4-:R-:W-:Y:S01]  /*0840*/  NOP ;  /* 0x0000000000007918 */ /* 0x016fe20000000000 */
.L_x_4:
[----:B------:R-:W0:Y:S01]  /*0850*/  LDC R2, c[0x0][0x65c] ;  /* 0x00019700ff027b82 */ /* 0x000e220000000800 */
[----:B------:R-:W-:Y:S02]  /*0860*/  IMAD.U32 R10, RZ, RZ, UR8 ;  /* 0x00000008ff0a7e24 */ /* 0x000fe4000f8e00ff */
[----:B------:R-:W-:Y:S01]  /*0870*/  IMAD.MOV.U32 R11, RZ, RZ, RZ ;  /* 0x000000ffff0b7224 */ /* 0x000fe200078e00ff */
[----:B0-----:R-:W-:-:S04]  /*0880*/  ISETP.NE.AND P1, PT, R2, 0x1, PT ;  /* 0x000000010200780c */ /* 0x001fc80003f25270 */
[----:B------:R-:W-:-:S09]  /*0890*/  P2R R5, PR, RZ, 0x2 ;  /* 0x00000002ff057803 */ /* 0x000fd20000000000 */
[----:B------:R-:W0:Y:S01]  /*08a0*/  @P1 LDC R17, c[0x0][0x10] ;  /* 0x00000400ff111b82 */ /* 0x000e220000000800 */
[----:B------:R-:W-:Y:S02]  /*08b0*/  @P1 IMAD.MOV.U32 R5, RZ, RZ, RZ ;  /* 0x000000ffff051224 */ /* 0x000fe400078e00ff */
[----:B------:R-:W-:-:S05]  /*08c0*/  @P1 IMAD.MOV.U32 R15, RZ, RZ, RZ ;  /* 0x000000ffff0f1224 */ /* 0x000fca00078e00ff */
[----:B------:R-:W1:Y:S01]  /*08d0*/  @!P1 LDC R13, c[0x0][0xc] ;  /* 0x00000300ff0d9b82 */ /* 0x000e620000000800 */
[----:B------:R-:W-:Y:S01]  /*08e0*/  ULDC UR4, c[0x0][0xc] ;  /* 0x0000030000047ab9 */ /* 0x000fe20000000800 */
[----:B------:R-:W-:Y:S01]  /*08f0*/  ULDC UR5, c[0x0][0x10] ;  /* 0x0000040000057ab9 */ /* 0x000fe20000000800 */
[----:B------:R-:W-:Y:S01]  /*0900*/  ULDC UR6, c[0x0][0x14] ;  /* 0x0000050000067ab9 */ /* 0x000fe20000000800 */
[----:B------:R-:W-:-:S04]  /*0910*/  UIMAD.WIDE.U32 UR4, UR4, UR5, URZ ;  /* 0x00000005040472a5 */ /* 0x000fc8000f8e003f */
[----:B------:R-:W-:Y:S02]  /*0920*/  UIMAD.WIDE.U32 UR36, UR4, UR6, URZ ;  /* 0x00000006042472a5 */ /* 0x000fe4000f8e003f */
[----:B------:R-:W-:-:S04]  /*0930*/  UIMAD UR42, UR5, UR6, URZ ;  /* 0x00000006052a72a4 */ /* 0x000fc8000f8e023f */
[----:B------:R-:W-:Y:S01]  /*0940*/  UIADD3 UR42, UR37, UR42, URZ ;  /* 0x0000002a252a7290 */ /* 0x000fe2000fffe03f */
[----:B0-----:R-:W-:-:S04]  /*0950*/  @P1 IMAD.WIDE.U32 R16, R17, UR8, R4 ;  /* 0x0000000811101c25 */ /* 0x001fc8000f8e0004 */
[----:B------:R-:W-:Y:S02]  /*0960*/  @P1 IMAD.IADD R17, R17, 0x1, R15 ;  /* 0x0000000111111824 */ /* 0x000fe400078e020f */
[----:B-1----:R-:W-:-:S04]  /*0970*/  @!P1 IMAD.WIDE.U32 R10, R4, R13, R10 ;  /* 0x0000000d040a9225 */ /* 0x002fc800078e000a */
[----:B------:R-:W-:Y:S02]  /*0980*/  @!P1 IMAD.MOV.U32 R16, RZ, RZ, R10 ;  /* 0x000000ffff109224 */ /* 0x000fe400078e000a */
[----:B------:R-:W-:Y:S01]  /*0990*/  @!P1 IMAD.MOV.U32 R17, RZ, RZ, R11 ;  /* 0x000000ffff119224 */ /* 0x000fe200078e000b */
[----:B------:R-:W-:Y:S06]  /*09a0*/  @!P2 BRA `(.L_x_5) ;  /* 0x00000000000ca947 */ /* 0x000fec0003800000 */
[----:B------:R-:W-:Y:S01]  /*09b0*/  UCGABAR_WAIT ;  /* 0x0000000000007dc7 */ /* 0x000fe20008000000 */
[----:B------:R-:W-:Y:S01]  /*09c0*/  CCTL.IVALL ;  /* 0x00000000ff00798f */ /* 0x000fe20002000000 */
[----:B------:R-:W-:Y:S05]  /*09d0*/  BRA `(.L_x_6) ;  /* 0x0000000000047947 */ /* 0x000fea0003800000 */
.L_x_5:
[----:B------:R-:W-:Y:S06]  /*09e0*/  BAR.SYNC.DEFER_BLOCKING 0x0 ;  /* 0x0000000000007b1d */ /* 0x000fec0000010000 */
.L_x_6:
[----:B------:R-:W-:Y:S05]  /*09f0*/  @!P3 BRA `(.L_x_7) ;  /* 0x0000005c00a8b947 */ /* 0x000fea0003800000 */
[----:B------:R-:W-:-:S13]  /*0a00*/  ISETP.GT.U32.AND P0, PT, R8, 0x1, PT ;  /* 0x000000010800780c */ /* 0x000fda0003f04070 */
[----:B------:R-:W-:Y:S05]  /*0a10*/  @P0 EXIT ;  /* 0x000000000000094d */ /* 0x000fea0003800000 */
[----:B------:R-:W-:Y:S01]  /*0a20*/  ULDC.64 UR4, c[0x0][0x650] ;  /* 0x0001940000047ab9 */ /* 0x000fe20000000a00 */
[----:B------:R-:W-:Y:S01]  /*0a30*/  PRMT R3, RZ, 0x7610, R3 ;  /* 0x00007610ff037816 */ /* 0x000fe20000000003 */
[----:B------:R-:W-:Y:S01]  /*0a40*/  IMAD.MOV.U32 R103, RZ, RZ, -0x1 ;  /* 0xffffffffff677424 */ /* 0x000fe200078e00ff */
[----:B------:R-:W-:Y:S01]  /*0a50*/  ISETP.GE.U32.AND P0, PT, R16, UR4, PT ;  /* 0x0000000410007c0c */ /* 0x000fe2000bf06070 */
[----:B------:R-:W-:Y:S02]  /*0a60*/  IMAD.MOV.U32 R100, RZ, RZ, -0x1 ;  /* 0xffffffffff647424 */ /* 0x000fe400078e00ff */
[----:B------:R-:W-:Y:S01]  /*0a70*/  IMAD.MOV.U32 R101, RZ, RZ, -0x1 ;  /* 0xffffffffff657424 */ /* 0x000fe200078e00ff */
[----:B------:R-:W-:-:S13]  /*0a80*/  ISETP.GE.U32.AND.EX P0, PT, R17, UR5, PT, P0 ;  /* 0x0000000511007c0c */ /* 0x000fda000bf06100 */
[----:B------:R-:W-:Y:S05]  /*0a90*/  @P0 BRA `(.L_x_8) ;  /* 0x0000000400280947 */ /* 0x000fea0003800000 */
[----:B------:R-:W0:Y:S01]  /*0aa0*/  LDC.64 R24, c[0x0][0x628] ;  /* 0x00018a00ff187b82 */ /* 0x000e220000000a00 */
[----:B------:R-:W-:Y:S02]  /*0ab0*/  IMAD.MOV.U32 R10, RZ, RZ, R16 ;  /* 0x000000ffff0a7224 */ /* 0x000fe400078e0010 */
[----:B------:R-:W-:-:S05]  /*0ac0*/  IMAD.MOV.U32 R11, RZ, RZ, R17 ;  /* 0x000000ffff0b7224 */ /* 0x000fca00078e0011 */
[----:B------:R-:W1:Y:S08]  /*0ad0*/  LDC R8, c[0x0][0x630] ;  /* 0x00018c00ff087b82 */ /* 0x000e700000000800 */
[----:B------:R-:W2:Y:S01]  /*0ae0*/  LDC.64 R26, c[0x0][0x620] ;  /* 0x00018800ff1a7b82 */ /* 0x000ea20000000a00 */
[----:B0-----:R-:W-:-:S04]  /*0af0*/  ISETP.NE.U32.AND P0, PT, R24, RZ, PT ;  /* 0x000000ff1800720c */ /* 0x001fc80003f05070 */
[----:B------:R-:W-:-:S13]  /*0b00*/  ISETP.NE.AND.EX P0, PT, R25, RZ, PT, P0 ;  /* 0x000000ff1900720c */ /* 0x000fda0003f05300 */
[----:B-12---:R-:W-:Y:S05]  /*0b10*/  @!P0 BRA `(.L_x_9) ;  /* 0x0000000000288947 */ /* 0x006fea0003800000 */
[----:B------:R-:W0:Y:S02]  /*0b20*/  LDC R3, c[0x0][0x634] ;  /* 0x00018d00ff037b82 */ /* 0x000e240000000800 */
[----:B0-----:R-:W-:-:S05]  /*0b30*/  IADD3 R3, P0, R16, R3, RZ ;  /* 0x0000000310037210 */ /* 0x001fca0007f1e0ff */
[----:B------:R-:W-:-:S04]  /*0b40*/  IMAD.X R21, RZ, RZ, R17, P0 ;  /* 0x000000ffff157224 */ /* 0x000fc800000e0611 */
[----:B------:R-:W-:-:S04]  /*0b50*/  IMAD.WIDE.U32 R10, R21, R24, RZ ;  /* 0x00000018150a7225 */ /* 0x000fc800078e00ff */
[----:B------:R-:W-:-:S04]  /*0b60*/  IMAD.WIDE.U32 R12, P0, R3, R25, R10 ;  /* 0x00000019030c7225 */ /* 0x000fc8000780000a */
[----:B------:R-:W-:-:S04]  /*0b70*/  IMAD.WIDE.U32 R10, R3, R24, RZ ;  /* 0x00000018030a7225 */ /* 0x000fc800078e00ff */
[----:B------:R-:W-:Y:S01]  /*0b80*/  IMAD.X R15, RZ, RZ, RZ, P0 ;  /* 0x000000ffff0f7224 */ /* 0x000fe200000e06ff */
[----:B------:R-:W-:Y:S01]  /*0b90*/  IADD3 RZ, P0, R11, R12, RZ ;  /* 0x0000000c0bff7210 */ /* 0x000fe20007f1e0ff */
[----:B------:R-:W-:-:S04]  /*0ba0*/  IMAD.MOV.U32 R14, RZ, RZ, R13 ;  /* 0x000000ffff0e7224 */ /* 0x000fc800078e000d */
[----:B------:R-:W-:-:S08]  /*0bb0*/  IMAD.WIDE.U32.X R10, R21, R25, R14, P0 ;  /* 0x00000019150a7225 */ /* 0x000fd000000e040e */
.L_x_9:
[----:B------:R-:W0:Y:S01]  /*0bc0*/  LDC.64 R30, c[0x0][0x640] ;  /* 0x00019000ff1e7b82 */ /* 0x000e220000000a00 */
[-CC-:B------:R-:W-:Y:S02]  /*0bd0*/  SHF.R.U64 R101, R10, R8.reuse, R11.reuse ;  /* 0x000000080a657219 */ /* 0x180fe4000000120b */
[----:B------:R-:W-:Y:S02]  /*0be0*/  SHF.R.U32.HI R3, RZ, R8, R11 ;  /* 0x00000008ff037219 */ /* 0x000fe4000001160b */
[----:B------:R-:W-:-:S03]  /*0bf0*/  IADD3 R5, P0, RZ, -R101, RZ ;  /* 0x80000065ff057210 */ /* 0x000fc60007f1e0ff */
[----:B------:R-:W1:Y:S02]  /*0c00*/  LDC R12, c[0x0][0x618] ;  /* 0x00018600ff0c7b82 */ /* 0x000e640000000800 */
[----:B------:R-:W-:Y:S02]  /*0c10*/  IMAD.X R3, RZ, RZ, ~R3, P0 ;  /* 0x000000ffff037224 */ /* 0x000fe400000e0e03 */
[----:B------:R-:W-:-:S04]  /*0c20*/  IMAD.WIDE.U32 R10, R5, R26, R16 ;  /* 0x0000001a050a7225 */ /* 0x000fc800078e0010 */
[----:B------:R-:W2:Y:S01]  /*0c30*/  LDC R20, c[0x0][0x608] ;  /* 0x00018200ff147b82 */ /* 0x000ea20000000800 */
[----:B------:R-:W-:Y:S02]  /*0c40*/  IMAD R8, R3, R26, RZ ;  /* 0x0000001a03087224 */ /* 0x000fe400078e02ff */
[----:B------:R-:W-:Y:S02]  /*0c50*/  IMAD.MOV.U32 R3, RZ, RZ, -0x1 ;  /* 0xffffffffff037424 */ /* 0x000fe400078e00ff */
[----:B------:R-:W-:Y:S02]  /*0c60*/  IMAD R5, R5, R27, R8 ;  /* 0x0000001b05057224 */ /* 0x000fe400078e0208 */
[----:B------:R-:W-:Y:S01]  /*0c70*/  IMAD R26, R9, R23, R4 ;  /* 0x00000017091a7224 */ /* 0x000fe200078e0204 */
[----:B------:R-:W3:Y:S01]  /*0c80*/  LDC R28, c[0x0][0x658] ;  /* 0x00019600ff1c7b82 */ /* 0x000ee20000000800 */
[----:B------:R-:W-:Y:S01]  /*0c90*/  IMAD.IADD R5, R11, 0x1, R5 ;  /* 0x000000010b057824 */ /* 0x000fe200078e0205 */
[----:B0-----:R-:W-:Y:S01]  /*0ca0*/  ISETP.NE.U32.AND P0, PT, R30, RZ, PT ;  /* 0x000000ff1e00720c */ /* 0x001fe20003f05070 */
[----:B------:R-:W-:-:S03]  /*0cb0*/  IMAD.MOV.U32 R23, RZ, RZ, 0x1 ;  /* 0x00000001ff177424 */ /* 0x000fc600078e00ff */
[----:B------:R-:W-:Y:S02]  /*0cc0*/  ISETP.NE.AND.EX P0, PT, R31, RZ, PT, P0 ;  /* 0x000000ff1f00720c */ /* 0x000fe40003f05300 */
[----:B------:R-:W0:Y:S01]  /*0cd0*/  LDC R24, c[0x0][0x600] ;  /* 0x00018000ff187b82 */ /* 0x000e220000000800 */
[-CC-:B-1----:R-:W-:Y:S02]  /*0ce0*/  SHF.R.U64 R14, R10, R12.reuse, R5.reuse ;  /* 0x0000000c0a0e7219 */ /* 0x182fe40000001205 */
[----:B------:R-:W-:-:S05]  /*0cf0*/  SHF.R.U32.HI R5, RZ, R12, R5 ;  /* 0x0000000cff057219 */ /* 0x000fca0000011605 */
[----:B------:R-:W1:Y:S01]  /*0d00*/  LDC R15, c[0x0][0x648] ;  /* 0x00019200ff0f7b82 */ /* 0x000e620000000800 */
[-CC-:B--2---:R-:W-:Y:S02]  /*0d10*/  SHF.R.U64 R27, R14, R20.reuse, R5.reuse ;  /* 0x000000140e1b7219 */ /* 0x184fe40000001205 */
[----:B------:R-:W-:-:S05]  /*0d20*/  SHF.R.U32.HI R5, RZ, R20, R5 ;  /* 0x00000014ff057219 */ /* 0x000fca0000011605 */
[----:B------:R-:W2:Y:S01]  /*0d30*/  LDC R21, c[0x0][0x638] ;  /* 0x00018e00ff157b82 */ /* 0x000ea20000000800 */
[-CC-:B---3--:R-:W-:Y:S02]  /*0d40*/  SHF.R.U64 R20, R27, R28.reuse, R5.reuse ;  /* 0x0000001c1b147219 */ /* 0x188fe40000001205 */
[-C--:B------:R-:W-:Y:S02]  /*0d50*/  SHF.L.U32 R3, R3, R28.reuse, RZ ;  /* 0x0000001c03037219 */ /* 0x080fe400000006ff */
[----:B------:R-:W-:Y:S01]  /*0d60*/  SHF.R.U32.HI R5, RZ, R28, R5 ;  /* 0x0000001cff057219 */ /* 0x000fe20000011605 */
[----:B------:R-:W-:Y:S01]  /*0d70*/  IMAD.MOV.U32 R4, RZ, RZ, R20 ;  /* 0x000000ffff047224 */ /* 0x000fe200078e0014 */
[----:B------:R-:W-:Y:S01]  /*0d80*/  LOP3.LUT R12, RZ, R3, RZ, 0x33, !PT ;  /* 0x00000003ff0c7212 */ /* 0x000fe200078e33ff */
[----:B------:R-:W3:Y:S01]  /*0d90*/  LDC R25, c[0x0][0x610] ;  /* 0x00018400ff197b82 */ /* 0x000ee20000000800 */
[----:B------:R-:W-:Y:S05]  /*0da0*/  @!P0 BRA `(.L_x_10) ;  /* 0x0000000000288947 */ /* 0x000fea0003800000 */
[----:B------:R-:W4:Y:S02]  /*0db0*/  LDC R3, c[0x0][0x64c] ;  /* 0x00019300ff037b82 */ /* 0x000f240000000800 */
[----:B----4-:R-:W-:-:S05]  /*0dc0*/  IADD3 R3, P0, R20, R3, RZ ;  /* 0x0000000314037210 */ /* 0x010fca0007f1e0ff */
        /* <DEDUP_REMOVED lines=8> */
.L_x_10:
[----:B-1----:R-:W-:Y:S01]  /*0e50*/  SHF.R.U64 R4, R4, R15, R5 ;  /* 0x0000000f04047219 */ /* 0x002fe20000001205 */
[----:B0-----:R-:W-:Y:S01]  /*0e60*/  VIADD R5, R24, 0xffffffff ;  /* 0xffffffff18057836 */ /* 0x001fe20000000000 */
[----:B------:R-:W-:Y:S02]  /*0e70*/  SHF.L.U32 R3, R23, R28, RZ ;  /* 0x0000001c17037219 */ /* 0x000fe400000006ff */
[----:B------:R-:W-:Y:S01]  /*0e80*/  LOP3.LUT R12, R27, R12, RZ, 0xc0, !PT ;  /* 0x0000000c1b0c7212 */ /* 0x000fe200078ec0ff */
[----:B------:R-:W-:Y:S01]  /*0e90*/  IMAD.MOV R8, RZ, RZ, -R4 ;  /* 0x000000ffff087224 */ /* 0x000fe200078e0a04 */
[----:B------:R-:W-:-:S03]  /*0ea0*/  SEL R7, R7, R26, !P1 ;  /* 0x0000001a07077207 */ /* 0x000fc60004800000 */
[----:B------:R-:W-:Y:S01]  /*0eb0*/  IMAD R12, R3, R4, R12 ;  /* 0x00000004030c7224 */ /* 0x000fe200078e020c */
[----:B------:R-:W-:Y:S01]  /*0ec0*/  LOP3.LUT R4, R14, R5, RZ, 0xc0, !PT ;  /* 0x000000050e047212 */ /* 0x000fe200078ec0ff */
[----:B--2---:R-:W-:Y:S02]  /*0ed0*/  IMAD R3, R8, R21, R20 ;  /* 0x0000001508037224 */ /* 0x004fe400078e0214 */
[----:B---3--:R-:W-:Y:S02]  /*0ee0*/  IMAD R7, R12, R25, R7 ;  /* 0x000000190c077224 */ /* 0x008fe400078e0207 */
[----:B------:R-:W-:Y:S02]  /*0ef0*/  IMAD.MOV.U32 R5, RZ, RZ, 0x1 ;  /* 0x00000001ff057424 */ /* 0x000fe400078e00ff */
[----:B------:R-:W-:-:S03]  /*0f00*/  IMAD R4, R3, R24, R4 ;  /* 0x0000001803047224 */ /* 0x000fc600078e0204 */
[----:B------:R-:W-:Y:S02]  /*0f10*/  PRMT R3, R5, 0x7610, R3 ;  /* 0x0000761005037816 */ /* 0x000fe40000000003 */
[----:B------:R-:W-:Y:S02]  /*0f20*/  SEL R100, R4, R7, !P1 ;  /* 0x0000000704647207 */ /* 0x000fe40004800000 */
[----:B------:R-:W-:-:S07]  /*0f30*/  SEL R103, R7, R4, !P1 ;  /* 0x0000000407677207 */ /* 0x000fce0004800000 */
.L_x_8:
[----:B------:R-:W-:-:S08]  /*0f40*/  NOP ;  /* 0x0000000000007918 */ /* 0x000fd00000000000 */
[----:B------:R-:W0:Y:S02]  /*0f50*/  USETMAXREG.TRY_ALLOC.CTAPOOL UP0, 0xe8 ;  /* 0x000000e8000079c8 */ /* 0x000e240008000600 */
[----:B0-----:R-:W-:-:S13]  /*0f60*/  PLOP3.LUT P0, PT, PT, PT, UP0, 0x80, 0x0 ;  /* 0x000000000000781c */ /* 0x001fda0003f0f008 */
[----:B------:R-:W-:Y:S05]  /*0f70*/  @!P0 BRA `(.L_x_8) ;  /* 0xfffffffc00f08947 */ /* 0x000fea000383ffff */
[----:B------:R-:W-:Y:S01]  /*0f80*/  ULDC.64 UR4, c[0x0][0x598] ;  /* 0x0001660000047ab9 */ /* 0x000fe20000000a00 */
[----:B------:R-:W-:Y:S01]  /*0f90*/  ULDC.64 UR38, c[0x0][0x208] ;  /* 0x0000820000267ab9 */ /* 0x000fe20000000a00 */
[----:B------:R-:W-:-:S04]  /*0fa0*/  ISETP.NE.U32.AND P0, PT, RZ, UR4, PT ;  /* 0x00000004ff007c0c */ /* 0x000fc8000bf05070 */
[----:B------:R-:W-:-:S13]  /*0fb0*/  ISETP.NE.AND.EX P0, PT, RZ, UR5, PT, P0 ;  /* 0x00000005ff007c0c */ /* 0x000fda000bf05300 */
[----:B------:R-:W-:Y:S05]  /*0fc0*/  @!P0 BRA `(.L_x_11) ;  /* 0x00000000001c8947 */ /* 0x000fea0003800000 */
[----:B------:R-:W0:Y:S02]  /*0fd0*/  LDC.64 R4, c[0x0][0x598] ;  /* 0x00016600ff047b82 */ /* 0x000e240000000a00 */
[----:B0-----:R-:W2:Y:S02]  /*0fe0*/  LDG.E.64 R4, desc[UR38][R4.64] ;  /* 0x0000002604047981 */ /* 0x001ea4000c1e1b00 */
[----:B--2---:R-:W-:-:S04]  /*0ff0*/  ISETP.NE.U32.AND P0, PT, R4, RZ, PT ;  /* 0x000000ff0400720c */ /* 0x004fc80003f05070 */
[----:B------:R-:W-:-:S13]  /*1000*/  ISETP.NE.AND.EX P0, PT, R5, RZ, PT, P0 ;  /* 0x000000ff0500720c */ /* 0x000fda0003f05300 */
[----:B------:R-:W-:Y:S05]  /*1010*/  @!P0 BRA `(.L_x_11) ;  /* 0x0000000000088947 */ /* 0x000fea0003800000 */
[----:B------:R0:W5:Y:S01]  /*1020*/  LD.E R23, desc[UR38][R4.64] ;  /* 0x0000002604177980 */ /* 0x000162000c101900 */
[----:B------:R-:W-:Y:S05]  /*1030*/  BRA `(.L_x_12) ;  /* 0x0000000000247947 */ /* 0x000fea0003800000 */
.L_x_11:
[----:B------:R-:W-:Y:S02]  /*1040*/  ULDC.64 UR4, c[0x0][0x588] ;  /* 0x0001620000047ab9 */ /* 0x000fe40000000a00 */
[----:B------:R-:W-:-:S04]  /*1050*/  ISETP.NE.U32.AND P0, PT, RZ, UR4, PT ;  /* 0x00000004ff007c0c */ /* 0x000fc8000bf05070 */
[----:B------:R-:W-:-:S13]  /*1060*/  ISETP.NE.AND.EX P0, PT, RZ, UR5, PT, P0 ;  /* 0x00000005ff007c0c */ /* 0x000fda000bf05300 */
[----:B------:R-:W-:Y:S05]  /*1070*/  @!P0 BRA `(.L_x_13) ;  /* 0x00000000000c8947 */ /* 0x000fea0003800000 */
[----:B------:R-:W0:Y:S02]  /*1080*/  LDC.64 R4, c[0x0][0x588] ;  /* 0x00016200ff047b82 */ /* 0x000e240000000a00 */
[----:B0-----:R1:W5:Y:S01]  /*1090*/  LDG.E R23, desc[UR38][R4.64] ;  /* 0x0000002604177981 */ /* 0x001362000c1e1900 */
[----:B------:R-:W-:Y:S05]  /*10a0*/  BRA `(.L_x_12) ;  /* 0x0000000000087947 */ /* 0x000fea0003800000 */
.L_x_13:
[----:B------:R-:W-:Y:S02]  /*10b0*/  ULDC UR4, c[0x0][0x580] ;  /* 0x0001600000047ab9 */ /* 0x000fe40000000800 */
[----:B------:R-:W-:-:S07]  /*10c0*/  IMAD.U32 R23, RZ, RZ, UR4 ;  /* 0x00000004ff177e24 */ /* 0x000fce000f8e00ff */
.L_x_12:
[----:B------:R-:W-:Y:S02]  /*10d0*/  ULDC.64 UR4, c[0x0][0x5a0] ;  /* 0x0001680000047ab9 */ /* 0x000fe40000000a00 */
[----:B------:R-:W-:-:S04]  /*10e0*/  ISETP.NE.U32.AND P0, PT, RZ, UR4, PT ;  /* 0x00000004ff007c0c */ /* 0x000fc8000bf05070 */
[----:B------:R-:W-:-:S13]  /*10f0*/  ISETP.NE.AND.EX P0, PT, RZ, UR5, PT, P0 ;  /* 0x00000005ff007c0c */ /* 0x000fda000bf05300 */
[----:B------:R-:W-:Y:S05]  /*1100*/  @!P0 BRA `(.L_x_14) ;  /* 0x00000000001c8947 */ /* 0x000fea0003800000 */
[----:B01----:R-:W0:Y:S02]  /*1110*/  LDC.64 R4, c[0x0][0x5a0] ;  /* 0x00016800ff047b82 */ /* 0x003e240000000a00 */
[----:B0-----:R-:W2:Y:S02]  /*1120*/  LDG.E.64 R4, desc[UR38][R4.64] ;  /* 0x0000002604047981 */ /* 0x001ea4000c1e1b00 */
[----:B--2---:R-:W-:-:S04]  /*1130*/  ISETP.NE.U32.AND P0, PT, R4, RZ, PT ;  /* 0x000000ff0400720c */ /* 0x004fc80003f05070 */
[----:B------:R-:W-:-:S13]  /*1140*/  ISETP.NE.AND.EX P0, PT, R5, RZ, PT, P0 ;  /* 0x000000ff0500720c */ /* 0x000fda0003f05300 */
[----:B------:R-:W-:Y:S05]  /*1150*/  @!P0 BRA `(.L_x_14) ;  /* 0x0000000000088947 */ /* 0x000fea0003800000 */
[----:B------:R0:W5:Y:S01]  /*1160*/  LD.E R90, desc[UR38][R4.64] ;  /* 0x00000026045a7980 */ /* 0x000162000c101900 */
[----:B------:R-:W-:Y:S05]  /*1170*/  BRA `(.L_x_15) ;  /* 0x0000000000247947 */ /* 0x000fea0003800000 */
.L_x_14:
[----:B------:R-:W-:Y:S02]  /*1180*/  ULDC.64 UR4, c[0x0][0x590] ;  /* 0x0001640000047ab9 */ /* 0x000fe40000000a00 */
[----:B------:R-:W-:-:S04]  /*1190*/  ISETP.NE.U32.AND P0, PT, RZ, UR4, PT ;  /* 0x00000004ff007c0c */ /* 0x000fc8000bf05070 */
[----:B------:R-:W-:-:S13]  /*11a0*/  ISETP.NE.AND.EX P0, PT, RZ, UR5, PT, P0 ;  /* 0x00000005ff007c0c */ /* 0x000fda000bf05300 */
[----:B------:R-:W-:Y:S05]  /*11b0*/  @!P0 BRA `(.L_x_16) ;  /* 0x00000000000c8947 */ /* 0x000fea0003800000 */
[----:B------:R-:W2:Y:S02]  /*11c0*/  LDC.64 R90, c[0x0][0x590] ;  /* 0x00016400ff5a7b82 */ /* 0x000ea40000000a00 */
[----:B--2---:R2:W5:Y:S01]  /*11d0*/  LDG.E R90, desc[UR38][R90.64] ;  /* 0x000000265a5a7981 */ /* 0x004562000c1e1900 */
[----:B------:R-:W-:Y:S05]  /*11e0*/  BRA `(.L_x_15) ;  /* 0x0000000000087947 */ /* 0x000fea0003800000 */
.L_x_16:
[----:B------:R-:W-:Y:S02]  /*11f0*/  ULDC UR4, c[0x0][0x584] ;  /* 0x0001610000047ab9 */ /* 0x000fe40000000800 */
[----:B------:R-:W-:-:S07]  /*1200*/  IMAD.U32 R90, RZ, RZ, UR4 ;  /* 0x00000004ff5a7e24 */ /* 0x000fce000f8e00ff */
.L_x_15:
[----:B------:R-:W-:-:S13]  /*1210*/  LOP3.LUT P0, RZ, R3, 0xff, RZ, 0xc0, !PT ;  /* 0x000000ff03ff7812 */ /* 0x000fda000780c0ff */
[----:B------:R-:W-:Y:S05]  /*1220*/  @!P0 EXIT ;  /* 0x000000000000894d */ /* 0x000fea0003800000 */
[----:B------:R-:W3:Y:S01]  /*1230*/  LDC R93, c[0x0][0x658] ;  /* 0x00019600ff5d7b82 */ /* 0x000ee20000000800 */
[----:B------:R-:W-:Y:S01]  /*1240*/  LOP3.LUT R6, R6, 0x1, RZ, 0xc0, !PT ;  /* 0x0000000106067812 */ /* 0x000fe200078ec0ff */
[----:B------:R-:W-:Y:S01]  /*1250*/  ULDC.64 UR6, c[0x0][0x288] ;  /* 0x0000a20000067ab9 */ /* 0x000fe20000000a00 */
[----:B------:R-:W-:Y:S01]  /*1260*/  SHF.R.U32.HI R3, RZ, 0x2, R95 ;  /* 0x00000002ff037819 */ /* 0x000fe2000001165f */
[----:B------:R-:W-:Y:S01]  /*1270*/  UIADD3 UR4, UR7, 0x3f, URZ ;  /* 0x0000003f07047890 */ /* 0x000fe2000fffe03f */
[----:B------:R-:W-:Y:S01]  /*1280*/  SHF.R.U32.HI R0, RZ, 0x1, R0 ;  /* 0x00000001ff007819 */ /* 0x000fe20000011600 */
[----:B------:R-:W-:Y:S01]  /*1290*/  IMAD.SHL.U32 R88, R6, 0x40, RZ ;  /* 0x0000004006587824 */ /* 0x000fe200078e00ff */
[----:B------:R-:W-:Y:S01]  /*12a0*/  LOP3.LUT R3, R3, 0x7, RZ, 0xc0, !PT ;  /* 0x0000000703037812 */ /* 0x000fe200078ec0ff */
[----:B01----:R-:W0:Y:S01]  /*12b0*/  LDC.64 R4, c[0x0][0x5c8] ;  /* 0x00017200ff047b82 */ /* 0x003e220000000a00 */
[----:B------:R-:W-:Y:S01]  /*12c0*/  USHF.R.S32.HI UR5, URZ, 0x1f, UR4 ;  /* 0x0000001f3f057899 */ /* 0x000fe20008011404 */
[----:B------:R-:W-:Y:S01]  /*12d0*/  LOP3.LUT R0, R0, 0x30, RZ, 0xc0, !PT ;  /* 0x0000003000007812 */ /* 0x000fe200078ec0ff */
[----:B------:R-:W-:Y:S01]  /*12e0*/  IMAD.MOV.U32 R8, RZ, RZ, 0x1 ;  /* 0x00000001ff087424 */ /* 0x000fe200078e00ff */
[--C-:B------:R-:W-:Y:S01]  /*12f0*/  LOP3.LUT R88, R88, 0x40, R3.reuse, 0xe2, !PT ;  /* 0x0000004058587812 */ /* 0x100fe200078ee203 */
[----:B------:R-:W-:Y:S01]  /*1300*/  ULEA.HI UR5, UR5, UR4, URZ, 0x6 ;  /* 0x0000000405057291 */ /* 0x000fe2000f8f303f */
[-C--:B------:R-:W-:Y:S01]  /*1310*/  IADD3 R3, RZ, -R0.reuse, -R3 ;  /* 0x80000000ff037210 */ /* 0x080fe20007ffe803 */
[----:B------:R-:W-:Y:S01]  /*1320*/  IMAD.U32 R7, RZ, RZ, UR6 ;  /* 0x00000006ff077e24 */ /* 0x000fe2000f8e00ff */
[----:B------:R-:W1:Y:S01]  /*1330*/  LDC R97, c[0x0][0x600] ;  /* 0x00018000ff617b82 */ /* 0x000e620000000800 */
[----:B------:R-:W-:Y:S01]  /*1340*/  LOP3.LUT R88, R88, R0, RZ, 0xfc, !PT ;  /* 0x0000000058587212 */ /* 0x000fe200078efcff */
[----:B------:R-:W-:Y:S01]  /*1350*/  IMAD.MOV.U32 R0, RZ, RZ, -0x1 ;  /* 0xffffffffff007424 */ /* 0x000fe200078e00ff */
[----:B------:R-:W-:Y:S01]  /*1360*/  USHF.R.S32.HI UR43, URZ, 0x6, UR5 ;  /* 0x000000063f2b7899 */ /* 0x000fe20008011405 */
[C---:B------:R-:W-:Y:S01]  /*1370*/  LOP3.LUT R94, R95.reuse, 0x3, RZ, 0xc0, !PT ;  /* 0x000000035f5e7812 */ /* 0x040fe200078ec0ff */
[----:B------:R-:W-:Y:S01]  /*1380*/  IMAD R3, R6, -0x40, R3 ;  /* 0xffffffc006037824 */ /* 0x000fe200078e0203 */
[C---:B------:R-:W-:Y:S01]  /*1390*/  LOP3.LUT R96, R95.reuse, 0x80, RZ, 0xc0, !PT ;  /* 0x000000805f607812 */ /* 0x040fe200078ec0ff */
[----:B------:R-:W-:Y:S01]  /*13a0*/  UISETP.LT.AND UP0, UPT, UR43, 0x1, UPT ;  /* 0x000000012b00788c */ /* 0x000fe2000bf01270 */
[-C--:B---3--:R-:W-:Y:S01]  /*13b0*/  SHF.L.U32 R0, R0, R93.reuse, RZ ;  /* 0x0000005d00007219 */ /* 0x088fe200000006ff */
[----:B------:R-:W-:Y:S01]  /*13c0*/  ULDC UR4, c[0x0][0x284] ;  /* 0x0000a10000047ab9 */ /* 0x000fe20000000800 */
[----:B------:R-:W-:Y:S01]  /*13d0*/  IMAD R94, R94, -0x2, R7 ;  /* 0xfffffffe5e5e7824 */ /* 0x000fe200078e0207 */
[----:B------:R-:W-:Y:S01]  /*13e0*/  USEL UR44, UR43, 0x1, UP0 ;  /* 0x000000012b2c7887 */ /* 0x000fe20008000000 */
[----:B------:R-:W-:Y:S01]  /*13f0*/  SHF.L.U32 R93, R8, R93, RZ ;  /* 0x0000005d085d7219 */ /* 0x000fe200000006ff */
[----:B------:R-:W-:Y:S01]  /*1400*/  IMAD.SHL.U32 R95, R95, 0x2, RZ ;  /* 0x000000025f5f7824 */ /* 0x000fe200078e00ff */
[----:B------:R-:W-:Y:S01]  /*1410*/  LOP3.LUT R102, R18, 0x1, RZ, 0xfc, !PT ;  /* 0x0000000112667812 */ /* 0x000fe200078efcff */
[----:B------:R-:W-:Y:S01]  /*1420*/  VIADD R99, R3, UR4 ;  /* 0x0000000403637c36 */ /* 0x000fe20008000000 */
[C---:B0-----:R-:W-:Y:S01]  /*1430*/  SHF.L.U64.HI R92, R4.reuse, 0x3, R5 ;  /* 0x00000003045c7819 */ /* 0x041fe20000010205 */
[----:B--2---:R-:W-:Y:S01]  /*1440*/  IMAD.SHL.U32 R91, R4, 0x8, RZ ;  /* 0x00000008045b7824 */ /* 0x004fe200078e00ff */
[----:B------:R-:W-:Y:S01]  /*1450*/  SHF.R.U32.HI R96, RZ, 0x7, R96 ;  /* 0x00000007ff607819 */ /* 0x000fe20000011660 */
[----:B------:R-:W-:Y:S01]  /*1460*/  IMAD.MOV.U32 R89, RZ, RZ, RZ ;  /* 0x000000ffff597224 */ /* 0x000fe200078e00ff */
[----:B------:R-:W-:Y:S01]  /*1470*/  LOP3.LUT R98, RZ, R0, RZ, 0x33, !PT ;  /* 0x00000000ff627212 */ /* 0x000fe200078e33ff */
[----:B------:R-:W-:Y:S01]  /*1480*/  UIADD3 UR44, UR43, -UR44, URZ ;  /* 0x8000002c2b2c7290 */ /* 0x000fe2000fffe03f */
[----:B------:R-:W-:Y:S01]  /*1490*/  UMOV UR40, URZ ;  /* 0x0000003f00287c82 */ /* 0x000fe20008000000 */
[----:B-1----:R-:W-:Y:S01]  /*14a0*/  VIADD R97, R97, 0xffffffff ;  /* 0xffffffff61617836 */ /* 0x002fe20000000000 */
[----:B------:R-:W-:-:S09]  /*14b0*/  UMOV UR41, URZ ;  /* 0x0000003f00297c82 */ /* 0x000fd20008000000 */
.L_x_162:
[----:B0-----:R-:W0:Y:S01]  /*14c0*/  SHFL.IDX PT, R0, R96, RZ, 0x1f ;  /* 0x00001fff60007589 */ /* 0x001e2200000e0000 */
[----:B-1----:R-:W1:Y:S01]  /*14d0*/  S2UR UR7, SR_CgaCtaId ;  /* 0x00000000000779c3 */ /* 0x002e620000008800 */
[----:B------:R-:W-:Y:S01]  /*14e0*/  UMOV UR6, 0x400 ;  /* 0x0000040000067882 */ /* 0x000fe20000000000 */
[----:B0-----:R-:W-:Y:S01]  /*14f0*/  R2UR UR4, R0 ;  /* 0x00000000000472ca */ /* 0x001fe200000e0000 */
[----:B-1----:R-:W-:-:S12]  /*1500*/  ULEA UR6, UR7, UR6, 0x18 ;  /* 0x0000000607067291 */ /* 0x002fd8000f8ec03f */
[----:B------:R-:W-:-:S04]  /*1510*/  ULEA.HI UR5, UR4, UR4, URZ, 0x1 ;  /* 0x0000000404057291 */ /* 0x000fc8000f8f083f */
[----:B------:R-:W-:-:S04]  /*1520*/  ULOP3.LUT UR5, UR5, 0x7fffe, URZ, 0xc0, !UPT ;  /* 0x0007fffe05057892 */ /* 0x000fc8000f8ec03f */
[----:B------:R-:W-:-:S03]  /*1530*/  UIADD3 UR5, UR4, -UR5, URZ ;  /* 0x8000000504057290 */ /* 0x000fc6000fffe03f */
[----:B------:R-:W-:Y:S01]  /*1540*/  ULDC UR4, c[0x0][0x28c] ;  /* 0x0000a30000047ab9 */ /* 0x000fe20000000800 */
[----:B------:R-:W-:Y:S01]  /*1550*/  ULEA UR5, UR5, UR6, 0xd ;  /* 0x0000000605057291 */ /* 0x000fe2000f8e683f */
[----:B------:R-:W-:-:S03]  /*1560*/  ISETP.LT.AND P0, PT, RZ, UR4, PT ;  /* 0x00000004ff007c0c */ /* 0x000fc6000bf01270 */
[----:B------:R-:W-:-:S04]  /*1570*/  UIADD3 UR5, UR5, 0x100, URZ ;  /* 0x0000010005057890 */ /* 0x000fc8000fffe03f */
[----:B------:R-:W-:-:S04]  /*1580*/  USHF.R.U32.HI UR5, URZ, 0x4, UR5 ;  /* 0x000000043f057899 */ /* 0x000fc80008011605 */
[----:B------:R-:W-:-:S04]  /*1590*/  ULOP3.LUT UR5, UR5, 0x3fff, URZ, 0xc0, !UPT ;  /* 0x00003fff05057892 */ /* 0x000fc8000f8ec03f */
[----:B------:R-:W-:Y:S01]  /*15a0*/  ULOP3.LUT UR45, UR5, 0x10000, URZ, 0xfc, !UPT ;  /* 0x00010000052d7892 */ /* 0x000fe2000f8efc3f */
[----:B--2345:R-:W-:Y:S11]  /*15b0*/  @P0 BRA `(.L_x_17) ;  /* 0x0000000000400947 */ /* 0x03cff60003800000 */
[----:B------:R-:W-:Y:S01]  /*15c0*/  MOV R0, 0x0 ;  /* 0x0000000000007802 */ /* 0x000fe20000000f00 */
[----:B------:R-:W-:Y:S01]  /*15d0*/  ULDC.64 UR4, c[0x4][0x68] ;  /* 0x01001a0000047ab9 */ /* 0x000fe20000000a00 */
[----:B------:R-:W-:Y:S01]  /*15e0*/  ULDC.64 UR6, c[0x4][0x8] ;  /* 0x0100020000067ab9 */ /* 0x000fe20000000a00 */
[----:B------:R-:W-:Y:S01]  /*15f0*/  IMAD.U32 R4, RZ, RZ, UR4 ;  /* 0x00000004ff047e24 */ /* 0x000fe2000f8e00ff */
[----:B------:R0:W1:Y:S01]  /*1600*/  LDC.64 R14, c[0x4][R0] ;  /* 0x01000000000e7b82 */ /* 0x0000620000000a00 */
[----:B------:R-:W-:Y:S01]  /*1610*/  IMAD.U32 R5, RZ, RZ, UR5 ;  /* 0x00000005ff057e24 */ /* 0x000fe2000f8e00ff */
[----:B------:R-:W-:Y:S01]  /*1620*/  ULDC.64 UR4, c[0x4][0x70] ;  /* 0x01001c0000047ab9 */ /* 0x000fe20000000a00 */
[----:B------:R-:W-:Y:S02]  /*1630*/  IMAD.U32 R10, RZ, RZ, UR6 ;  /* 0x00000006ff0a7e24 */ /* 0x000fe4000f8e00ff */
[----:B------:R-:W-:Y:S02]  /*1640*/  IMAD.U32 R6, RZ, RZ, UR4 ;  /* 0x00000004ff067e24 */ /* 0x000fe4000f8e00ff */
[----:B------:R-:W-:-:S02]  /*1650*/  IMAD.U32 R7, RZ, RZ, UR5 ;  /* 0x00000005ff077e24 */ /* 0x000fc4000f8e00ff */
[----:B------:R-:W-:Y:S02]  /*1660*/  IMAD.U32 R11, RZ, RZ, UR7 ;  /* 0x00000007ff0b7e24 */ /* 0x000fe4000f8e00ff */
[----:B------:R-:W-:Y:S02]  /*1670*/  IMAD.MOV.U32 R8, RZ, RZ, 0x1e1 ;  /* 0x000001e1ff087424 */ /* 0x000fe400078e00ff */
[----:B------:R-:W-:Y:S02]  /*1680*/  IMAD.MOV.U32 R12, RZ, RZ, 0x1 ;  /* 0x00000001ff0c7424 */ /* 0x000fe400078e00ff */
[----:B0-----:R-:W-:-:S07]  /*1690*/  IMAD.MOV.U32 R13, RZ, RZ, RZ ;  /* 0x000000ffff0d7224 */ /* 0x001fce00078e00ff */
[----:B------:R-:W-:-:S07]  /*16a0*/  LEPC R20, `(.L_x_17) ;  /* 0x000000001014794e */ /* 0x000fce0000000000 */
[----:B-1---5:R-:W-:Y:S05]  /*16b0*/  CALL.ABS.NOINC R14 ;  /* 0x000000000e007343 */ /* 0x022fea0003c00000 */
.L_x_17:
[----:B------:R-:W-:-:S13]  /*16c0*/  ISETP.NE.AND P0, PT, R102, 0x3, PT ;  /* 0x000000036600780c */ /* 0x000fda0003f05270 */
[----:B------:R-:W-:Y:S05]  /*16d0*/  @!P0 BRA `(.L_x_18) ;  /* 0x0000000000048947 */ /* 0x000fea0003800000 */
[----:B------:R-:W-:Y:S01]  /*16e0*/  BPT.TRAP 0x1 ;  /* 0x000000040000795c */ /* 0x000fe20000300000 */
.L_x_18:
[----:B------:R-:W0:Y:S01]  /*16f0*/  S2UR UR5, SR_CgaCtaId ;  /* 0x00000000000579c3 */ /* 0x000e220000008800 */
[----:B------:R-:W-:Y:S01]  /*1700*/  UMOV UR4, 0x400 ;  /* 0x0000040000047882 */ /* 0x000fe20000000000 */
[----:B------:R-:W-:Y:S02]  /*1710*/  IMAD.U32 R0, RZ, RZ, UR40 ;  /* 0x00000028ff007e24 */ /* 0x000fe4000f8e00ff */
[----:B------:R-:W-:-:S03]  /*1720*/  IMAD.U32 R3, RZ, RZ, UR41 ;  /* 0x00000029ff037e24 */ /* 0x000fc6000f8e00ff */
[----:B------:R-:W-:Y:S01]  /*1730*/  SHF.L.U32 R0, R0, 0x1f, RZ ;  /* 0x0000001f00007819 */ /* 0x000fe200000006ff */
[----:B0-----:R-:W-:-:S06]  /*1740*/  ULEA UR4, UR5, UR4, 0x18 ;  /* 0x0000000405047291 */ /* 0x001fcc000f8ec03f */
[----:B------:R-:W-:-:S04]  /*1750*/  IMAD.U32 R6, RZ, RZ, UR4 ;  /* 0x00000004ff067e24 */ /* 0x000fc8000f8e00ff */
[----:B------:R-:W-:-:S04]  /*1760*/  IMAD R3, R3, 0x8, R6 ;  /* 0x0000000803037824 */ /* 0x000fc800078e0206 */
[----:B------:R0:W1:Y:S01]  /*1770*/  SYNCS.PHASECHK.TRANS64.TRYWAIT P1, [R3+URZ], R0 ;  /* 0x00000000030075a7 */ /* 0x000062000802017f */
[----:B------:R-:W-:Y:S05]  /*1780*/  @!P0 BRA `(.L_x_19) ;  /* 0x0000000000048947 */ /* 0x000fea0003800000 */
[----:B------:R-:W-:Y:S01]  /*1790*/  BPT.TRAP 0x1 ;  /* 0x000000040000795c */ /* 0x000fe20000300000 */
.L_x_19:
[----:B------:R-:W-:-:S05]  /*17a0*/  IMAD.U32 R4, RZ, RZ, UR44 ;  /* 0x0000002cff047e24 */ /* 0x000fca000f8e00ff */
[----:B------:R-:W-:Y:S01]  /*17b0*/  ISETP.GE.AND P2, PT, R4, 0x1, PT ;  /* 0x000000010400780c */ /* 0x000fe20003f46270 */
[----:B-1----:R-:W-:-:S12]  /*17c0*/  @P1 BRA `(.L_x_20) ;  /* 0x0000000000081947 */ /* 0x002fd80003800000 */
[----:B------:R-:W1:Y:S02]  /*17d0*/  SYNCS.PHASECHK.TRANS64.TRYWAIT P1, [R3+URZ], R0 ;  /* 0x00000000030075a7 */ /* 0x000e64000802017f */
[----:B-1----:R-:W-:Y:S05]  /*17e0*/  @!P1 BRA `(.L_x_21) ;  /* 0x0000006400c89947 */ /* 0x002fea0003800000 */
.L_x_20:
[----:B------:R-:W-:Y:S05]  /*17f0*/  WARPSYNC.ALL ;  /* 0x0000000000007948 */ /* 0x000fea0003800000 */
[----:B------:R-:W-:Y:S01]  /*1800*/  R2UR UR4, R6 ;  /* 0x00000000060472ca */ /* 0x000fe200000e0000 */
[----:B------:R-:W-:Y:S01]  /*1810*/  ULEA UR5, UR41, UR45, 0xa ;  /* 0x0000002d29057291 */ /* 0x000fe2000f8e503f */
[----:B------:R-:W-:Y:S01]  /*1820*/  WARPGROUP.ARRIVE ;  /* 0x00000000000079c5 */ /* 0x000fe20000000000 */
[----:B------:R-:W-:Y:S01]  /*1830*/  UMOV UR9, 0x40000040 ;  /* 0x4000004000097882 */ /* 0x000fe20000000000 */
[----:B------:R-:W-:-:S04]  /*1840*/  UMOV UR11, 0x40000040 ;  /* 0x40000040000b7882 */ /* 0x000fc80000000000 */
[----:B------:R-:W-:-:S05]  /*1850*/  UMOV UR8, UR5 ;  /* 0x0000000500087c82 */ /* 0x000fca0008000000 */
[----:B------:R-:W-:-:S04]  /*1860*/  UIADD3 UR4, UR4, 0x14100, URZ ;  /* 0x0001410004047890 */ /* 0x000fc8000fffe03f */
[----:B------:R-:W-:-:S04]  /*1870*/  USHF.R.U32.HI UR4, URZ, 0x4, UR4 ;  /* 0x000000043f047899 */ /* 0x000fc80008011604 */
[----:B------:R-:W-:-:S04]  /*1880*/  ULOP3.LUT UR4, UR4, 0x3fff, URZ, 0xc0, !UPT ;  /* 0x00003fff04047892 */ /* 0x000fc8000f8ec03f */
[----:B------:R-:W-:-:S04]  /*1890*/  ULOP3.LUT UR4, UR4, 0x2000000, URZ, 0xfc, !UPT ;  /* 0x0200000004047892 */ /* 0x000fc8000f8efc3f */
[----:B------:R-:W-:-:S07]  /*18a0*/  ULEA UR6, UR41, UR4, 0xa ;  /* 0x0000000429067291 */ /* 0x000fce000f8e503f */
[----:B------:R-:W-:Y:S02]  /*18b0*/  UMOV UR10, UR6 ;  /* 0x00000006000a7c82 */ /* 0x000fe40008000000 */
[----:B------:R-:W-:Y:S01]  /*18c0*/  HGMMA.64x128x16.F32 R24, gdesc[UR8].tnspB, RZ, !UPT, gsb0 ;  /* 0x41e00000081879f0 */ /* 0x000fe2000c0008ff */
[----:B------:R-:W-:Y:S02]  /*18d0*/  UIADD3 UR8, UR5, 0x2, URZ ;  /* 0x0000000205087890 */ /* 0x000fe4000fffe03f */
[----:B------:R-:W-:Y:S01]  /*18e0*/  UIADD3 UR10, UR6, 0x80, URZ ;  /* 0x00000080060a7890 */ /* 0x000fe2000fffe03f */
[----:B------:R-:W-:Y:S01]  /*18f0*/  UMOV UR9, 0x40000040 ;  /* 0x4000004000097882 */ /* 0x000fe20000000000 */
[----:B------:R-:W-:Y:S01]  /*1900*/  UMOV UR11, 0x40000040 ;  /* 0x40000040000b7882 */ /* 0x000fe20000000000 */
[----:B------:R-:W-:Y:S02]  /*1910*/  WARPGROUP.DEPBAR.LE gsb0, 0x0 ;  /* 0x00008000000079c5 */ /* 0x000fe40000010000 */
[----:B------:R-:W-:-:S06]  /*1920*/  WARPGROUP.ARRIVE ;  /* 0x00000000000079c5 */ /* 0x000fcc0000000000 */
[----:B------:R-:W-:Y:S01]  /*1930*/  HGMMA.64x128x16.F32 R24, gdesc[UR8].tnspB, R24, gsb0 ;  /* 0x41e00000081879f0 */ /* 0x000fe20008000818 */
        /* <DEDUP_REMOVED lines=13> */
[----:B------:R-:W-:Y:S03]  /*1a10*/  HGMMA.64x128x16.F32 R24, gdesc[UR8].tnspB, R24, gsb0 ;  /* 0x41e00000081879f0 */ /* 0x000fe60008000818 */
[----:B------:R-:W-:Y:S02]  /*1a20*/  WARPGROUP.DEPBAR.LE gsb0, 0x0 ;  /* 0x00008000000079c5 */ /* 0x000fe40000010000 */
[----:B------:R-:W-:Y:S05]  /*1a30*/  @!P2 BRA `(.L_x_22) ;  /* 0x000000040028a947 */ /* 0x000fea0003800000 */
[----:B------:R-:W-:Y:S01]  /*1a40*/  UIADD3 UR5, UR41, 0x1, URZ ;  /* 0x0000000129057890 */ /* 0x000fe2000fffe03f */
[----:B01----:R-:W-:Y:S02]  /*1a50*/  IMAD.U32 R0, RZ, RZ, UR44 ;  /* 0x0000002cff007e24 */ /* 0x003fe4000f8e00ff */
[----:B------:R-:W-:Y:S01]  /*1a60*/  IMAD.U32 R3, RZ, RZ, UR41 ;  /* 0x00000029ff037e24 */ /* 0x000fe2000f8e00ff */
[----:B------:R-:W-:-:S04]  /*1a70*/  UISETP.NE.AND UP0, UPT, UR5, 0x5, UPT ;  /* 0x000000050500788c */ /* 0x000fc8000bf05270 */
[----:B------:R-:W-:Y:S02]  /*1a80*/  USEL UR6, URZ, 0x1, UP0 ;  /* 0x000000013f067887 */ /* 0x000fe40008000000 */
[----:B------:R-:W-:Y:S02]  /*1a90*/  USEL UR5, UR5, URZ, UP0 ;  /* 0x0000003f05057287 */ /* 0x000fe40008000000 */
[----:B------:R-:W-:-:S06]  /*1aa0*/  ULOP3.LUT UR6, UR40, UR6, URZ, 0x3c, !UPT ;  /* 0x0000000628067292 */ /* 0x000fcc000f8e3c3f */
[----:B------:R-:W-:-:S07]  /*1ab0*/  IMAD.U32 R7, RZ, RZ, UR6 ;  /* 0x00000006ff077e24 */ /* 0x000fce000f8e00ff */
.L_x_29:
[----:B------:R-:W-:Y:S05]  /*1ac0*/  @!P0 BRA `(.L_x_23) ;  /* 0x0000000000048947 */ /* 0x000fea0003800000 */
[----:B------:R-:W-:Y:S01]  /*1ad0*/  BPT.TRAP 0x1 ;  /* 0x000000040000795c */ /* 0x000fe20000300000 */
.L_x_23:
[----:B------:R-:W0:Y:S01]  /*1ae0*/  S2UR UR7, SR_CgaCtaId ;  /* 0x00000000000779c3 */ /* 0x000e220000008800 */
[----:B------:R-:W-:Y:S01]  /*1af0*/  UMOV UR6, 0x400 ;  /* 0x0000040000067882 */ /* 0x000fe20000000000 */
[----:B------:R-:W-:Y:S01]  /*1b00*/  IMAD.U32 R5, RZ, RZ, UR5 ;  /* 0x00000005ff057e24 */ /* 0x000fe2000f8e00ff */
[----:B------:R-:W-:Y:S01]  /*1b10*/  SHF.L.U32 R4, R7, 0x1f, RZ ;  /* 0x0000001f07047819 */ /* 0x000fe200000006ff */
[----:B0-----:R-:W-:-:S06]  /*1b20*/  ULEA UR6, UR7, UR6, 0x18 ;  /* 0x0000000607067291 */ /* 0x001fcc000f8ec03f */
[----:B------:R-:W-:-:S04]  /*1b30*/  IMAD.U32 R6, RZ, RZ, UR6 ;  /* 0x00000006ff067e24 */ /* 0x000fc8000f8e00ff */
[----:B------:R-:W-:-:S04]  /*1b40*/  IMAD R5, R5, 0x8, R6 ;  /* 0x0000000805057824 */ /* 0x000fc800078e0206 */
[----:B------:R0:W1:Y:S01]  /*1b50*/  SYNCS.PHASECHK.TRANS64.TRYWAIT P1, [R5+URZ], R4 ;  /* 0x00000004050075a7 */ /* 0x000062000802017f */
[----:B------:R-:W-:Y:S05]  /*1b60*/  @!P0 BRA `(.L_x_24) ;  /* 0x0000000000048947 */ /* 0x000fea0003800000 */
[----:B------:R-:W-:Y:S01]  /*1b70*/  BPT.TRAP 0x1 ;  /* 0x000000040000795c */ /* 0x000fe20000300000 */
.L_x_24:
[----:B-1----:R-:W-:Y:S05]  /*1b80*/  @P1 BRA `(.L_x_25) ;  /* 0x0000000000081947 */ /* 0x002fea0003800000 */
[----:B------:R-:W1:Y:S02]  /*1b90*/  SYNCS.PHASECHK.TRANS64.TRYWAIT P1, [R5+URZ], R4 ;  /* 0x00000004050075a7 */ /* 0x000e64000802017f */
[----:B-1----:R-:W-:Y:S05]  /*1ba0*/  @!P1 BRA `(.L_x_26) ;  /* 0x0000006000ec9947 */ /* 0x002fea0003800000 */
.L_x_25:
[----:B------:R-:W-:Y:S01]  /*1bb0*/  ULEA UR6, UR5, UR45, 0xa ;  /* 0x0000002d05067291 */ /* 0x000fe2000f8e503f */
[----:B------:R-:W-:Y:S01]  /*1bc0*/  WARPGROUP.ARRIVE ;  /* 0x00000000000079c5 */ /* 0x000fe20000000000 */
[----:B------:R-:W-:Y:S01]  /*1bd0*/  ULEA UR7, UR5, UR4, 0xa ;  /* 0x0000000405077291 */ /* 0x000fe2000f8e503f */
[----:B------:R-:W-:Y:S01]  /*1be0*/  UMOV UR9, 0x40000040 ;  /* 0x4000004000097882 */ /* 0x000fe20000000000 */
[----:B------:R-:W-:-:S03]  /*1bf0*/  UMOV UR11, 0x40000040 ;  /* 0x40000040000b7882 */ /* 0x000fc60000000000 */
[----:B------:R-:W-:Y:S02]  /*1c00*/  UMOV UR8, UR6 ;  /* 0x0000000600087c82 */ /* 0x000fe40008000000 */
[----:B------:R-:W-:Y:S02]  /*1c10*/  UMOV UR10, UR7 ;  /* 0x00000007000a7c82 */ /* 0x000fe40008000000 */
[----:B------:R-:W-:Y:S01]  /*1c20*/  HGMMA.64x128x16.F32 R24, gdesc[UR8].tnspB, R24, gsb0 ;  /* 0x41e00000081879f0 */ /* 0x000fe20008000818 */
[----:B------:R-:W-:Y:S02]  /*1c30*/  UIADD3 UR8, UR6, 0x2, URZ ;  /* 0x0000000206087890 */ /* 0x000fe4000fffe03f */
[----:B------:R-:W-:Y:S01]  /*1c40*/  UIADD3 UR10, UR7, 0x80, URZ ;  /* 0x00000080070a7890 */ /* 0x000fe2000fffe03f */
[----:B------:R-:W-:Y:S01]  /*1c50*/  UMOV UR9, 0x40000040 ;  /* 0x4000004000097882 */ /* 0x000fe20000000000 */
[----:B------:R-:W-:Y:S01]  /*1c60*/  UMOV UR11, 0x40000040 ;  /* 0x40000040000b7882 */ /* 0x000fe20000000000 */
[----:B------:R-:W-:-:S02]  /*1c70*/  WARPGROUP.DEPBAR.LE gsb0, 0x0 ;  /* 0x00008000000079c5 */ /* 0x000fc40000010000 */
        /* <DEDUP_REMOVED lines=18> */
[----:B------:R-:W-:Y:S01]  /*1da0*/  BPT.TRAP 0x1 ;  /* 0x000000040000795c */ /* 0x000fe20000300000 */
.L_x_27:
[----:B------:R-:W-:-:S13]  /*1db0*/  ISETP.NE.AND P1, PT, R22, RZ, PT ;  /* 0x000000ff1600720c */ /* 0x000fda0003f25270 */
[----:B01----:R-:W-:-:S04]  /*1dc0*/  @P1 IMAD R4, R3, 0x8, R6 ;  /* 0x0000000803041824 */ /* 0x003fc800078e0206 */
[----:B------:R-:W-:-:S05]  /*1dd0*/  @P1 VIADD R4, R4, 0x28 ;  /* 0x0000002804041836 */ /* 0x000fca0000000000 */
[----:B------:R-:W-:-:S04]  /*1de0*/  @P1 PRMT R4, R19, 0x654, R4 ;  /* 0x0000065413041816 */ /* 0x000fc80000000004 */
[----:B------:R0:W-:Y:S01]  /*1df0*/  @P1 SYNCS.ARRIVE.TRANS64.RED.A1T0 RZ, [R4+URZ], RZ ;  /* 0x000000ff04ff19a7 */ /* 0x0001e2000810043f */
[----:B------:R-:W-:-:S13]  /*1e00*/  ISETP.GT.U32.AND P1, PT, R18, 0x1, PT ;  /* 0x000000011200780c */ /* 0x000fda0003f24070 */
[----:B0-----:R-:W-:Y:S05]  /*1e10*/  @P1 BRA `(.L_x_28) ;  /* 0x0000000000041947 */ /* 0x001fea0003800000 */
[----:B------:R-:W-:Y:S01]  /*1e20*/  BPT.TRAP 0x1 ;  /* 0x000000040000795c */ /* 0x000fe20000300000 */
.L_x_28:
[----:B------:R-:W-:Y:S01]  /*1e30*/  UIADD3 UR5, UR5, 0x1, URZ ;  /* 0x0000000105057890 */ /* 0x000fe2000fffe03f */
[C---:B------:R-:W-:Y:S01]  /*1e40*/  ISETP.GT.AND P2, PT, R0.reuse, 0x1, PT ;  /* 0x000000010000780c */ /* 0x040fe20003f44270 */
[----:B------:R-:W-:Y:S02]  /*1e50*/  VIADD R3, R3, 0x1 ;  /* 0x0000000103037836 */ /* 0x000fe40000000000 */
[----:B------:R-:W-:Y:S01]  /*1e60*/  UISETP.NE.AND UP0, UPT, UR5, 0x5, UPT ;  /* 0x000000050500788c */ /* 0x000fe2000bf05270 */
[----:B------:R-:W-:Y:S02]  /*1e70*/  VIADD R0, R0, 0xffffffff ;  /* 0xffffffff00007836 */ /* 0x000fe40000000000 */
[C---:B------:R-:W-:Y:S01]  /*1e80*/  ISETP.NE.AND P1, PT, R3.reuse, 0x5, PT ;  /* 0x000000050300780c */ /* 0x040fe20003f25270 */
[----:B------:R-:W-:Y:S02]  /*1e90*/  USEL UR6, URZ, 0x1, UP0 ;  /* 0x000000013f067887 */ /* 0x000fe40008000000 */
[----:B------:R-:W-:Y:S01]  /*1ea0*/  USEL UR5, UR5, URZ, UP0 ;  /* 0x0000003f05057287 */ /* 0x000fe20008000000 */
[----:B------:R-:W-:-:S03]  /*1eb0*/  SEL R3, R3, RZ, P1 ;  /* 0x000000ff03037207 */ /* 0x000fc60000800000 */
[----:B------:R-:W-:Y:S01]  /*1ec0*/  LOP3.LUT R7, R7, UR6, RZ, 0x3c, !PT ;  /* 0x0000000607077c12 */ /* 0x000fe2000f8e3cff */
[----:B------:R-:W-:Y:S07]  /*1ed0*/  @P2 BRA `(.L_x_29) ;  /* 0xfffffff800f82947 */ /* 0x000fee000383ffff */
.L_x_22:
[----:B01----:R-:W0:Y:S02]  /*1ee0*/  LDC R0, c[0x0][0x28c] ;  /* 0x0000a300ff007b82 */ /* 0x003e240000000800 */
[----:B0-----:R-:W-:-:S13]  /*1ef0*/  ISETP.GE.AND P1, PT, R0, 0x1, PT ;  /* 0x000000010000780c */ /* 0x001fda0003f26270 */
[----:B------:R-:W-:Y:S05]  /*1f00*/  @!P1 BRA `(.L_x_30) ;  /* 0x0000000000449947 */ /* 0x000fea0003800000 */
[----:B------:R-:W-:Y:S05]  /*1f10*/  @!P0 BRA `(.L_x_31) ;  /* 0x0000000000048947 */ /* 0x000fea0003800000 */
[----:B------:R-:W-:Y:S01]  /*1f20*/  BPT.TRAP 0x1 ;  /* 0x000000040000795c */ /* 0x000fe20000300000 */
.L_x_31:
[----:B------:R-:W-:-:S13]  /*1f30*/  ISETP.NE.AND P0, PT, R22, RZ, PT ;  /* 0x000000ff1600720c */ /* 0x000fda0003f05270 */
[----:B------:R-:W-:-:S05]  /*1f40*/  VOTEU.ANY UP0, P0 ;  /* 0x00000000003f7886 */ /* 0x000fca0000000100 */
[----:B------:R-:W-:-:S06]  /*1f50*/  @UP0 UIADD3 UR4, UR44, UR41, URZ ;  /* 0x000000292c040290 */ /* 0x000fcc000fffe03f */
[----:B------:R-:W-:Y:S02]  /*1f60*/  IMAD.U32 R4, RZ, RZ, UR4 ;  /* 0x00000004ff047e24 */ /* 0x000fe4000f8e00ff */
[----:B------:R-:W-:Y:S02]  /*1f70*/  IMAD.U32 R3, RZ, RZ, UR4 ;  /* 0x00000004ff037e24 */ /* 0x000fe4000f8e00ff */
[----:B------:R-:W-:-:S05]  /*1f80*/  @P0 IMAD.WIDE.U32 R4, R4, -0x33333333, RZ ;  /* 0xcccccccd04040825 */ /* 0x000fca00078e00ff */
[----:B------:R-:W-:-:S05]  /*1f90*/  @P0 SHF.R.U32.HI R0, RZ, 0x2, R5 ;  /* 0x00000002ff000819 */ /* 0x000fca0000011605 */
[----:B------:R-:W-:-:S04]  /*1fa0*/  @P0 IMAD R0, R0, -0x5, R3 ;  /* 0xfffffffb00000824 */ /* 0x000fc800078e0203 */
[----:B------:R-:W-:-:S04]  /*1fb0*/  @P0 IMAD R0, R0, 0x8, R6 ;  /* 0x0000000800000824 */ /* 0x000fc800078e0206 */
[----:B------:R-:W-:-:S05]  /*1fc0*/  @P0 VIADD R0, R0, 0x28 ;  /* 0x0000002800000836 */ /* 0x000fca0000000000 */
[----:B------:R-:W-:-:S04]  /*1fd0*/  @P0 PRMT R0, R19, 0x654, R0 ;  /* 0x0000065413000816 */ /* 0x000fc80000000000 */
[----:B------:R0:W-:Y:S01]  /*1fe0*/  @P0 SYNCS.ARRIVE.TRANS64.RED.A1T0 RZ, [R0+URZ], RZ ;  /* 0x000000ff00ff09a7 */ /* 0x0001e2000810043f */
[----:B------:R-:W-:-:S13]  /*1ff0*/  ISETP.GT.U32.AND P0, PT, R18, 0x1, PT ;  /* 0x000000011200780c */ /* 0x000fda0003f04070 */
[----:B0-----:R-:W-:Y:S05]  /*2000*/  @P0 BRA `(.L_x_30) ;  /* 0x0000000000040947 */ /* 0x001fea0003800000 */
[----:B------:R-:W-:Y:S01]  /*2010*/  BPT.TRAP 0x1 ;  /* 0x000000040000795c */ /* 0x000fe20000300000 */
.L_x_30:
[----:B------:R-:W-:Y:S01]  /*2020*/  IMAD.SHL.U32 R100, R100, 0x80, RZ ;  /* 0x0000008064647824 */ /* 0x000fe200078e00ff */
[----:B------:R-:W-:Y:S01]  /*2030*/  UIADD3 UR41, UR43, UR41, URZ ;  /* 0x000000292b297290 */ /* 0x000fe2000fffe03f */
[----:B------:R-:W-:Y:S01]  /*2040*/  SHF.R.S32.HI R11, RZ, 0x1f, R101 ;  /* 0x0000001fff0b7819 */ /* 0x000fe20000011465 */
[----:B------:R-:W-:Y:S01]  /*2050*/  UISETP.GE.U32.AND UP1, UPT, UR43, 0x5, UPT ;  /* 0x000000052b00788c */ /* 0x000fe2000bf26070 */
[----:B------:R-:W-:Y:S01]  /*2060*/  IMAD.SHL.U32 R6, R103, 0x80, RZ ;  /* 0x0000008067067824 */ /* 0x000fe200078e00ff */
[----:B------:R-:W-:Y:S01]  /*2070*/  ULDC UR7, c[0x0][0x288] ;  /* 0x0000a20000077ab9 */ /* 0x000fe20000000800 */
[C---:B------:R-:W-:Y:S01]  /*2080*/  LOP3.LUT R8, R100.reuse, 0x6, R95, 0xf8, !PT ;  /* 0x0000000664087812 */ /* 0x040fe200078ef85f */
[----:B------:R-:W-:Y:S01]  /*2090*/  UISETP.GT.U32.AND UP0, UPT, UR41, 0x4, UPT ;  /* 0x000000042900788c */ /* 0x000fe2000bf04070 */
[----:B------:R-:W-:Y:S01]  /*20a0*/  ISETP.GE.AND P0, PT, R100, UR7, PT ;  /* 0x0000000764007c0c */ /* 0x000fe2000bf06270 */
[----:B------:R-:W-:Y:S01]  /*20b0*/  ULDC.64 UR4, c[0x0][0x5d0] ;  /* 0x0001740000047ab9 */ /* 0x000fe20000000a00 */
[--C-:B------:R-:W-:Y:S01]  /*20c0*/  SHF.R.S32.HI R9, RZ, 0x1f, R8.reuse ;  /* 0x0000001fff097819 */ /* 0x100fe20000011408 */
[----:B------:R-:W-:Y:S01]  /*20d0*/  ULDC UR10, c[0x0][0x284] ;  /* 0x0000a100000a7ab9 */ /* 0x000fe20000000800 */
[----:B------:R-:W-:Y:S01]  /*20e0*/  IMAD R0, R11, UR4, RZ ;  /* 0x000000040b007c24 */ /* 0x000fe2000f8e02ff */
[----:B------:R-:W-:Y:S01]  /*20f0*/  UISETP.LT.U32.AND UP0, UPT, UR43, 0x5, UP0 ;  /* 0x000000052b00788c */ /* 0x000fe20008701070 */
[----:B------:R-:W-:Y:S01]  /*2100*/  ISETP.GE.OR P0, PT, R6, UR10, P0 ;  /* 0x0000000a06007c0c */ /* 0x000fe20008706670 */
[----:B------:R-:W-:Y:S01]  /*2110*/  IMAD.WIDE.U32 R4, R101, UR4, R8 ;  /* 0x0000000465047c25 */ /* 0x000fe2000f8e0008 */
[----:B------:R-:W-:Y:S01]  /*2120*/  ULDC.64 UR8, c[0x0][0x5c8] ;  /* 0x0001720000087ab9 */ /* 0x000fe20000000a00 */
[----:B------:R-:W-:-:S02]  /*2130*/  USEL UR6, URZ, 0x1, !UP0 ;  /* 0x000000013f067887 */ /* 0x000fc4000c000000 */
[----:B------:R-:W-:Y:S01]  /*2140*/  IMAD R3, R101, UR5, R0 ;  /* 0x0000000565037c24 */ /* 0x000fe2000f8e0200 */
[----:B------:R-:W-:Y:S01]  /*2150*/  @UP1 UIMAD.WIDE.U32 UR4, UR41, -0x33333333, URZ ;  /* 0xcccccccd290418a5 */ /* 0x000fe2000f8e003f */
[----:B------:R-:W-:Y:S01]  /*2160*/  IMAD.WIDE R104, R103, 0x80, R88 ;  /* 0x0000008067687825 */ /* 0x000fe200078e0258 */
[----:B------:R-:W-:Y:S02]  /*2170*/  ULOP3.LUT UR40, UR40, UR6, URZ, 0x3c, !UPT ;  /* 0x0000000628287292 */ /* 0x000fe4000f8e3c3f */
[----:B------:R-:W-:Y:S01]  /*2180*/  @UP1 USHF.R.U32.HI UR4, URZ, 0x2, UR5 ;  /* 0x000000023f041899 */ /* 0x000fe20008011605 */
[----:B------:R-:W-:Y:S02]  /*2190*/  IMAD.IADD R5, R5, 0x1, R3 ;  /* 0x0000000105057824 */ /* 0x000fe400078e0203 */
[----:B------:R-:W-:Y:S01]  /*21a0*/  IMAD R3, R105, UR8, RZ ;  /* 0x0000000869037c24 */ /* 0x000fe2000f8e02ff */
[----:B------:R-:W-:Y:S01]  /*21b0*/  @UP1 ULOP3.LUT UR40, UR40, 0x1, UR4, 0x78, !UPT ;  /* 0x0000000128281892 */ /* 0x000fe2000f8e7804 */
[----:B------:R-:W-:-:S04]  /*21c0*/  IMAD.WIDE.U32 R106, R104, UR8, R4 ;  /* 0x00000008686a7c25 */ /* 0x000fc8000f8e0004 */
[----:B------:R-:W-:Y:S02]  /*21d0*/  IMAD R7, R104, UR9, R3 ;  /* 0x0000000968077c24 */ /* 0x000fe4000f8e0203 */
[----:B------:R-:W-:Y:S01]  /*21e0*/  IMAD.MOV.U32 R0, RZ, RZ, -0x1 ;  /* 0xffffffffff007424 */ /* 0x000fe200078e00ff */
[----:B------:R-:W-:Y:S06]  /*21f0*/  @P0 BRA `(.L_x_32) ;  /* 0x00000040001c0947 */ /* 0x000fec0003800000 */
[----:B-----5:R-:W-:Y:S01]  /*2200*/  FSETP.NEU.AND P0, PT, R90, RZ, PT ;  /* 0x000000ff5a00720b */ /* 0x020fe20003f0d000 */
[----:B------:R-:W-:Y:S01]  /*2210*/  IMAD.IADD R4, R94, 0x1, -R100 ;  /* 0x000000015e047824 */ /* 0x000fe200078e0a64 */
[----:B------:R-:W-:Y:S01]  /*2220*/  BSSY B0, `(.L_x_32) ;  /* 0x0000404000007945 */ /* 0x000fe20003800000 */
[----:B------:R-:W-:Y:S02]  /*2230*/  IMAD.IADD R3, R99, 0x1, -R6 ;  /* 0x0000000163037824 */ /* 0x000fe400078e0a06 */
[----:B------:R-:W-:Y:S01]  /*2240*/  IMAD.IADD R103, R107, 0x1, R7 ;  /* 0x000000016b677824 */ /* 0x000fe200078e0207 */
[----:B------:R-:W-:-:S04]  /*2250*/  ISETP.GT.AND P2, PT, R4, RZ, PT ;  /* 0x000000ff0400720c */ /* 0x000fc80003f44270 */
[----:B------:R-:W-:-:S03]  /*2260*/  ISETP.GT.AND P1, PT, R3, RZ, P2 ;  /* 0x000000ff0300720c */ /* 0x000fc60001724270 */
[----:B------:R-:W-:Y:S10]  /*2270*/  @!P0 BRA `(.L_x_33) ;  /* 0x0000002c00288947 */ /* 0x000ff40003800000 */
[----:B------:R-:W0:Y:S01]  /*2280*/  LDC.64 R110, c[0x0][0x5b8] ;  /* 0x00016e00ff6e7b82 */ /* 0x000e220000000a00 */
[----:B------:R-:W-:-:S07]  /*2290*/  ULDC.64 UR4, c[0x0][0x5c0] ;  /* 0x0001700000047ab9 */ /* 0x000fce0000000a00 */
[----:B------:R-:W1:Y:S08]  /*22a0*/  LDC.64 R112, c[0x0][0x5b0] ;  /* 0x00016c00ff707b82 */ /* 0x000e700000000a00 */
[----:B------:R-:W2:Y:S01]  /*22b0*/  LDC.64 R114, c[0x0][0x5a8] ;  /* 0x00016a00ff727b82 */ /* 0x000ea20000000a00 */
[-C--:B0-----:R-:W-:Y:S02]  /*22c0*/  IMAD R6, R11, R110.reuse, RZ ;  /* 0x0000006e0b067224 */ /* 0x081fe400078e02ff */
[----:B------:R-:W-:-:S04]  /*22d0*/  IMAD.WIDE.U32 R108, R101, R110, R8 ;  /* 0x0000006e656c7225 */ /* 0x000fc800078e0008 */
[----:B------:R-:W-:Y:S02]  /*22e0*/  IMAD R107, R101, R111, R6 ;  /* 0x0000006f656b7224 */ /* 0x000fe400078e0206 */
[-C--:B-1----:R-:W-:Y:S02]  /*22f0*/  IMAD R5, R105, R112.reuse, RZ ;  /* 0x0000007069057224 */ /* 0x082fe400078e02ff */
[----:B------:R-:W-:Y:S02]  /*2300*/  IMAD.IADD R13, R109, 0x1, R107 ;  /* 0x000000016d0d7824 */ /* 0x000fe400078e026b */
[----:B------:R-:W-:Y:S02]  /*2310*/  IMAD.MOV.U32 R12, RZ, RZ, R108 ;  /* 0x000000ffff0c7224 */ /* 0x000fe400078e006c */
[C---:B------:R-:W-:Y:S02]  /*2320*/  IMAD R111, R104.reuse, R113, R5 ;  /* 0x00000071686f7224 */ /* 0x040fe400078e0205 */
[----:B------:R-:W-:-:S04]  /*2330*/  IMAD.WIDE.U32 R6, R104, R112, R12 ;  /* 0x0000007068067225 */ /* 0x000fc800078e000c */
[----:B------:R-:W-:Y:S01]  /*2340*/  IMAD.IADD R5, R7, 0x1, R111 ;  /* 0x0000000107057824 */ /* 0x000fe200078e026f */
[----:B--2---:R-:W-:-:S04]  /*2350*/  LEA R14, P0, R6, R114, 0x1 ;  /* 0x00000072060e7211 */ /* 0x004fc800078008ff */
[----:B------:R-:W-:-:S05]  /*2360*/  LEA.HI.X R15, R6, R115, R5, 0x1, P0 ;  /* 0x00000073060f7211 */ /* 0x000fca00000f0c05 */
[----:B------:R0:W2:Y:S01]  /*2370*/  @P1 LDG.E.LTC128B.U16 R5, desc[UR38][R14.64] ;  /* 0x000000260e051981 */ /* 0x0000a2000c1e1520 */
[----:B------:R-:W-:Y:S01]  /*2380*/  LEA R10, P0, R106, UR4, 0x1 ;  /* 0x000000046a0a7c11 */ /* 0x000fe2000f8008ff */
[----:B------:R-:W-:Y:S01]  /*2390*/  IMAD.WIDE.U32 R6, R104, R112, R8 ;  /* 0x0000007068067225 */ /* 0x000fe200078e0008 */
[----:B------:R-:W-:Y:S03]  /*23a0*/  BSSY B1, `(.L_x_34) ;  /* 0x0000012000017945 */ /* 0x000fe60003800000 */
[----:B------:R-:W-:Y:S02]  /*23b0*/  IMAD.IADD R7, R111, 0x1, R7 ;  /* 0x000000016f077824 */ /* 0x000fe400078e0207 */
[----:B------:R-:W-:Y:S01]  /*23c0*/  IMAD.WIDE.U32 R20, R101, R110, R6 ;  /* 0x0000006e65147225 */ /* 0x000fe200078e0006 */
[----:B0-----:R-:W-:-:S03]  /*23d0*/  SHF.L.U64.HI R15, R112, 0x3, R113 ;  /* 0x00000003700f7819 */ /* 0x001fc60000010271 */
[----:B------:R-:W-:Y:S01]  /*23e0*/  IMAD.IADD R7, R107, 0x1, R21 ;  /* 0x000000016b077824 */ /* 0x000fe200078e0215 */
[----:B------:R-:W-:Y:S01]  /*23f0*/  LEA R6, P4, R20, R114, 0x1 ;  /* 0x0000007214067211 */ /* 0x000fe200078808ff */
[----:B------:R-:W-:-:S03]  /*2400*/  IMAD.SHL.U32 R14, R112, 0x8, RZ ;  /* 0x00000008700e7824 */ /* 0x000fc600078e00ff */
[----:B------:R-:W-:Y:S01]  /*2410*/  LEA.HI.X R7, R20, R115, R7, 0x1, P4 ;  /* 0x0000007314077211 */ /* 0x000fe200020f0c07 */
[----:B--2---:R-:W-:-:S05]  /*2420*/  HADD2.F32 R11, -RZ, R5.H0_H0 ;  /* 0x20000005ff0b7230 */ /* 0x004fca0000004100 */
[----:B------:R-:W-:-:S04]  /*2430*/  FMUL R11, R11, R90 ;  /* 0x0000005a0b0b7220 */ /* 0x000fc80000400000 */
[----:B------:R-:W-:Y:S01]  /*2440*/  FFMA R24, R24, R23, R11 ;  /* 0x0000001718187223 */ /* 0x000fe2000000000b */
[----:B------:R-:W-:Y:S02]  /*2450*/  LEA.HI.X R11, R106, UR5, R103, 0x1, P0 ;  /* 0x000000056a0b7c11 */ /* 0x000fe400080f0c67 */
[----:B------:R-:W-:Y:S02]  /*2460*/  ISETP.GT.AND P0, PT, R4, 0x1, PT ;  /* 0x000000010400780c */ /* 0x000fe40003f04270 */
[----:B------:R-:W-:Y:S02]  /*2470*/  F2FP.F16.F32.PACK_AB R24, RZ, R24 ;  /* 0x00000018ff18723e */ /* 0x000fe400000000ff */
[----:B------:R-:W-:-:S03]  /*2480*/  ISETP.GT.AND P3, PT, R3, RZ, P0 ;  /* 0x000000ff0300720c */ /* 0x000fc60000764270 */
[----:B------:R0:W-:Y:S10]  /*2490*/  @P1 STG.E.U16 desc[UR38][R10.64], R24 ;  /* 0x000000180a001986 */ /* 0x0001f4000c101526 */
[----:B------:R-:W-:Y:S05]  /*24a0*/  @!P3 BRA `(.L_x_35) ;  /* 0x000000000004b947 */ /* 0x000fea0003800000 */
[----:B------:R1:W5:Y:S02]  /*24b0*/  LDG.E.LTC128B.U16 R5, desc[UR38][R6.64+0x2] ;  /* 0x0000022606057981 */ /* 0x000364000c1e1520 */
.L_x_35:
[----:B------:R-:W-:Y:S05]  /*24c0*/  BSYNC B1 ;  /* 0x0000000000017941 */ /* 0x000fea0003800000 */
.L_x_34:
[----:B-----5:R-:W-:Y:S01]  /*24d0*/  HADD2.F32 R103, -RZ, R5.H0_H0 ;  /* 0x20000005ff677230 */ /* 0x020fe20000004100 */
[----:B------:R-:W-:Y:S01]  /*24e0*/  ISETP.GT.AND P2, PT, R3, 0x8, P2 ;  /* 0x000000080300780c */ /* 0x000fe20001744270 */
[----:B------:R-:W-:Y:S01]  /*24f0*/  IMAD.WIDE.U32 R20, R104, R112, R14 ;  /* 0x0000007068147225 */ /* 0x000fe200078e000e */
[----:B0-----:R-:W-:-:S03]  /*2500*/  PRMT R24, R5, 0x7610, R24 ;  /* 0x0000761005187816 */ /* 0x001fc60000000018 */
[----:B------:R-:W-:Y:S01]  /*2510*/  FMUL R12, R103, R90 ;  /* 0x0000005a670c7220 */ /* 0x000fe20000400000 */
[----:B------:R-:W-:Y:S01]  /*2520*/  IMAD.IADD R111, R111, 0x1, R21 ;  /* 0x000000016f6f7824 */ /* 0x000fe200078e0215 */
[----:B------:R-:W-:Y:S02]  /*2530*/  IADD3 R108, P1, R108, R20, RZ ;  /* 0x000000146c6c7210 */ /* 0x000fe40007f3e0ff */
[----:B------:R-:W-:-:S03]  /*2540*/  FFMA R12, R25, R23, R12 ;  /* 0x00000017190c7223 */ /* 0x000fc6000000000c */
[----:B------:R-:W-:Y:S01]  /*2550*/  IMAD.X R13, R111, 0x1, R13, P1 ;  /* 0x000000016f0d7824 */ /* 0x000fe200008e060d */
[C---:B------:R-:W-:Y:S02]  /*2560*/  LEA R14, P1, R108.reuse, R114, 0x1 ;  /* 0x000000726c0e7211 */ /* 0x040fe400078208ff */
[----:B------:R-:W-:Y:S02]  /*2570*/  F2FP.F16.F32.PACK_AB R12, RZ, R12 ;  /* 0x0000000cff0c723e */ /* 0x000fe400000000ff */
[----:B------:R-:W-:Y:S02]  /*2580*/  LEA.HI.X R15, R108, R115, R13, 0x1, P1 ;  /* 0x000000736c0f7211 */ /* 0x000fe400008f0c0d */
[----:B------:R-:W-:-:S05]  /*2590*/  PRMT R21, R12, 0x7610, R21 ;  /* 0x000076100c157816 */ /* 0x000fca0000000015 */
[----:B------:R0:W-:Y:S04]  /*25a0*/  @P3 STG.E.U16 desc[UR38][R10.64+0x2], R21 ;  /* 0x000002150a003986 */ /* 0x0001e8000c101526 */
[----:B------:R-:W2:Y:S01]  /*25b0*/  @P2 LDG.E.LTC128B.U16 R24, desc[UR38][R14.64] ;  /* 0x000000260e182981 */ /* 0x000ea2000c1e1520 */
[----:B------:R-:W-:Y:S01]  /*25c0*/  IADD3 R20, P1, R8, R20, RZ ;  /* 0x0000001408147210 */ /* 0x000fe20007f3e0ff */
[----:B------:R-:W-:Y:S01]  /*25d0*/  BSSY B1, `(.L_x_36) ;  /* 0x0000011000017945 */ /* 0x000fe20003800000 */
[----:B------:R-:W-:Y:S02]  /*25e0*/  SHF.L.U64.HI R13, R91, 0x1, R92 ;  /* 0x000000015b0d7819 */ /* 0x000fe4000001025c */
[----:B------:R-:W-:Y:S01]  /*25f0*/  ISETP.GT.AND P0, PT, R3, 0x8, P0 ;  /* 0x000000080300780c */ /* 0x000fe20000704270 */
[----:B0-----:R-:W-:Y:S01]  /*2600*/  IMAD.X R21, R9, 0x1, R111, P1 ;  /* 0x0000000109157824 */ /* 0x001fe200008e066f */
[----:B------:R-:W-:Y:S01]  /*2610*/  LEA R12, P1, R91, R10, 0x1 ;  /* 0x0000000a5b0c7211 */ /* 0x000fe200078208ff */
[----:B------:R-:W-:-:S04]  /*2620*/  IMAD.WIDE.U32 R20, R101, R110, R20 ;  /* 0x0000006e65147225 */ /* 0x000fc800078e0014 */
[----:B------:R-:W-:Y:S01]  /*2630*/  IMAD.X R13, R13, 0x1, R11, P1 ;  /* 0x000000010d0d7824 */ /* 0x000fe200008e060b */
[----:B------:R-:W-:Y:S01]  /*2640*/  LEA R8, P3, R20, R114, 0x1 ;  /* 0x0000007214087211 */ /* 0x000fe200078608ff */
[----:B------:R-:W-:-:S05]  /*2650*/  IMAD.IADD R9, R107, 0x1, R21 ;  /* 0x000000016b097824 */ /* 0x000fca00078e0215 */
[----:B------:R-:W-:Y:S01]  /*2660*/  LEA.HI.X R9, R20, R115, R9, 0x1, P3 ;  /* 0x0000007314097211 */ /* 0x000fe200018f0c09 */
[----:B--2---:R-:W-:-:S05]  /*2670*/  HADD2.F32 R5, -RZ, R24.H0_H0 ;  /* 0x20000018ff057230 */ /* 0x004fca0000004100 */
[----:B------:R-:W-:-:S04]  /*2680*/  FMUL R5, R5, R90 ;  /* 0x0000005a05057220 */ /* 0x000fc80000400000 */
[----:B------:R-:W-:-:S05]  /*2690*/  FFMA R5, R26, R23, R5 ;  /* 0x000000171a057223 */ /* 0x000fca0000000005 */
[----:B------:R-:W-:-:S05]  /*26a0*/  F2FP.F16.F32.PACK_AB R5, RZ, R5 ;  /* 0x00000005ff05723e */ /* 0x000fca00000000ff */
[----:B------:R0:W-:Y:S01]  /*26b0*/  @P2 STG.E.U16 desc[UR38][R12.64], R5 ;  /* 0x000000050c002986 */ /* 0x0001e2000c101526 */
[----:B------:R-:W-:Y:S05]  /*26c0*/  @!P0 BRA `(.L_x_37) ;  /* 0x0000000000048947 */ /* 0x000fea0003800000 */
[----:B------:R2:W5:Y:S02]  /*26d0*/  LDG.E.LTC128B.U16 R24, desc[UR38][R8.64+0x2] ;  /* 0x0000022608187981 */ /* 0x000564000c1e1520 */
.L_x_37:
[----:B------:R-:W-:Y:S05]  /*26e0*/  BSYNC B1 ;  /* 0x0000000000017941 */ /* 0x000fea0003800000 */
.L_x_36:
[----:B0----5:R-:W-:Y:S01]  /*26f0*/  HADD2.F32 R5, -RZ, R24.H0_H0 ;  /* 0x20000018ff057230 */ /* 0x021fe20000004100 */
[----:B------:R-:W-:Y:S01]  /*2700*/  ISETP.GT.AND P1, PT, R4, 0x8, PT ;  /* 0x000000080400780c */ /* 0x000fe20003f24270 */
[----:B------:R-:W-:Y:S03]  /*2710*/  BSSY B1, `(.L_x_38) ;  /* 0x0000008000017945 */ /* 0x000fe60003800000 */
[----:B------:R-:W-:Y:S01]  /*2720*/  FMUL R14, R5, R90 ;  /* 0x0000005a050e7220 */ /* 0x000fe20000400000 */
[----:B------:R-:W-:-:S03]  /*2730*/  ISETP.GT.AND P2, PT, R3, RZ, P1 ;  /* 0x000000ff0300720c */ /* 0x000fc60000f44270 */
[----:B------:R-:W-:-:S05]  /*2740*/  FFMA R14, R27, R23, R14 ;  /* 0x000000171b0e7223 */ /* 0x000fca000000000e */
[----:B------:R-:W-:-:S05]  /*2750*/  F2FP.F16.F32.PACK_AB R14, RZ, R14 ;  /* 0x0000000eff0e723e */ /* 0x000fca00000000ff */
[----:B------:R0:W-:Y:S01]  /*2760*/  @P0 STG.E.U16 desc[UR38][R12.64+0x2], R14 ;  /* 0x0000020e0c000986 */ /* 0x0001e2000c101526 */
[----:B------:R-:W-:Y:S05]  /*2770*/  @!P2 BRA `(.L_x_39) ;  /* 0x000000000004a947 */ /* 0x000fea0003800000 */
[----:B------:R3:W5:Y:S02]  /*2780*/  LDG.E.LTC128B.U16 R24, desc[UR38][R6.64+0x10] ;  /* 0x0000102606187981 */ /* 0x000764000c1e1520 */
.L_x_39:
[----:B------:R-:W-:Y:S05]  /*2790*/  BSYNC B1 ;  /* 0x0000000000017941 */ /* 0x000fea0003800000 */
.L_x_38:
[----:B-----5:R-:W-:Y:S01]  /*27a0*/  HADD2.F32 R5, -RZ, R24.H0_H0 ;  /* 0x20000018ff057230 */ /* 0x020fe20000004100 */
        /* <DEDUP_REMOVED lines=9> */
.L_x_41:
[----:B------:R-:W-:Y:S05]  /*2840*/  BSYNC B1 ;  /* 0x0000000000017941 */ /* 0x000fea0003800000 */
.L_x_40:
[----:B----45:R-:W-:Y:S01]  /*2850*/  HADD2.F32 R5, -RZ, R24.H0_H0 ;  /* 0x20000018ff057230 */ /* 0x030fe20000004100 */
[----:B------:R-:W-:Y:S01]  /*2860*/  ISETP.GT.AND P1, PT, R3, 0x8, P1 ;  /* 0x000000080300780c */ /* 0x000fe20000f24270 */
[----:B------:R-:W-:Y:S03]  /*2870*/  BSSY B1, `(.L_x_42) ;  /* 0x0000007000017945 */ /* 0x000fe60003800000 */
[----:B0-----:R-:W-:-:S04]  /*2880*/  FMUL R14, R5, R90 ;  /* 0x0000005a050e7220 */ /* 0x001fc80000400000 */
[----:B------:R-:W-:-:S05]  /*2890*/  FFMA R14, R29, R23, R14 ;  /* 0x000000171d0e7223 */ /* 0x000fca000000000e */
[----:B------:R-:W-:-:S05]  /*28a0*/  F2FP.F16.F32.PACK_AB R14, RZ, R14 ;  /* 0x0000000eff0e723e */ /* 0x000fca00000000ff */
[----:B------:R0:W-:Y:S01]  /*28b0*/  @P3 STG.E.U16 desc[UR38][R10.64+0x12], R14 ;  /* 0x0000120e0a003986 */ /* 0x0001e2000c101526 */
[----:B------:R-:W-:Y:S05]  /*28c0*/  @!P1 BRA `(.L_x_43) ;  /* 0x0000000000049947 */ /* 0x000fea0003800000 */
[----:B------:R4:W5:Y:S02]  /*28d0*/  LDG.E.LTC128B.U16 R24, desc[UR38][R8.64+0x10] ;  /* 0x0000102608187981 */ /* 0x000964000c1e1520 */
.L_x_43:
[----:B------:R-:W-:Y:S05]  /*28e0*/  BSYNC B1 ;  /* 0x0000000000017941 */ /* 0x000fea0003800000 */
.L_x_42:
[----:B-----5:R-:W-:Y:S01]  /*28f0*/  HADD2.F32 R5, -RZ, R24.H0_H0 ;  /* 0x20000018ff057230 */ /* 0x020fe20000004100 */
[----:B------:R-:W-:Y:S01]  /*2900*/  ISETP.GT.AND P0, PT, R3, 0x8, P0 ;  /* 0x000000080300780c */ /* 0x000fe20000704270 */
[----:B------:R-:W-:Y:S03]  /*2910*/  BSSY B1, `(.L_x_44) ;  /* 0x0000007000017945 */ /* 0x000fe60003800000 */
[----:B------:R-:W-:-:S04]  /*2920*/  FMUL R5, R5, R90 ;  /* 0x0000005a05057220 */ /* 0x000fc80000400000 */
[----:B------:R-:W-:-:S05]  /*2930*/  FFMA R5, R30, R23, R5 ;  /* 0x000000171e057223 */ /* 0x000fca0000000005 */
[----:B------:R-:W-:-:S05]  /*2940*/  F2FP.F16.F32.PACK_AB R5, RZ, R5 ;  /* 0x00000005ff05723e */ /* 0x000fca00000000ff */
[----:B------:R0:W-:Y:S01]  /*2950*/  @P1 STG.E.U16 desc[UR38][R12.64+0x10], R5 ;  /* 0x000010050c001986 */ /* 0x0001e2000c101526 */
[----:B------:R-:W-:Y:S05]  /*2960*/  @!P0 BRA `(.L_x_45) ;  /* 0x0000000000048947 */ /* 0x000fea0003800000 */
[----:B------:R0:W5:Y:S02]  /*2970*/  LDG.E.LTC128B.U16 R24, desc[UR38][R8.64+0x12] ;  /* 0x0000122608187981 */ /* 0x000164000c1e1520 */
.L_x_45:
[----:B------:R-:W-:Y:S05]  /*2980*/  BSYNC B1 ;  /* 0x0000000000017941 */ /* 0x000fea0003800000 */
.L_x_44:
        /* <DEDUP_REMOVED lines=10> */
.L_x_47:
[----:B------:R-:W-:Y:S05]  /*2a30*/  BSYNC B1 ;  /* 0x0000000000017941 */ /* 0x000fea0003800000 */
.L_x_46:
        /* <DEDUP_REMOVED lines=10> */
.L_x_49:
[----:B------:R-:W-:Y:S05]  /*2ae0*/  BSYNC B1 ;  /* 0x0000000000017941 */ /* 0x000fea0003800000 */
.L_x_48:
[----:B0----5:R-:W-:Y:S01]  /*2af0*/  HADD2.F32 R5, -RZ, R24.H0_H0 ;  /* 0x20000018ff057230 */ /* 0x021fe20000004100 */
        /* <DEDUP_REMOVED lines=8> */
.L_x_51:
[----:B------:R-:W-:Y:S05]  /*2b80*/  BSYNC B1 ;  /* 0x0000000000017941 */ /* 0x000fea0003800000 */
.L_x_50:
        /* <DEDUP_REMOVED lines=9> */
.L_x_53:
[----:B------:R-:W-:Y:S05]  /*2c20*/  BSYNC B1 ;  /* 0x0000000000017941 */ /* 0x000fea0003800000 */
.L_x_52:
        /* <DEDUP_REMOVED lines=10> */
.L_x_55:
[----:B------:R-:W-:Y:S05]  /*2cd0*/  BSYNC B1 ;  /* 0x0000000000017941 */ /* 0x000fea0003800000 */
.L_x_54:
        /* <DEDUP_REMOVED lines=10> */
.L_x_57:
[----:B------:R-:W-:Y:S05]  /*2d80*/  BSYNC B1 ;  /* 0x0000000000017941 */ /* 0x000fea0003800000 */
.L_x_56:
        /* <DEDUP_REMOVED lines=9> */
.L_x_59:
[----:B------:R-:W-:Y:S05]  /*2e20*/  BSYNC B1 ;  /* 0x0000000000017941 */ /* 0x000fea0003800000 */
.L_x_58:
        /* <DEDUP_REMOVED lines=9> */
.L_x_61:
[----:B------:R-:W-:Y:S05]  /*2ec0*/  BSYNC B1 ;  /* 0x0000000000017941 */ /* 0x000fea0003800000 */
.L_x_60:
        /* <DEDUP_REMOVED lines=10> */
.L_x_63:
[----:B------:R-:W-:Y:S05]  /*2f70*/  BSYNC B1 ;  /* 0x0000000000017941 */ /* 0x000fea0003800000 */
.L_x_62:
        /* <DEDUP_REMOVED lines=10> */
.L_x_65:
[----:B------:R-:W-:Y:S05]  /*3020*/  BSYNC B1 ;  /* 0x0000000000017941 */ /* 0x000fea0003800000 */
.L_x_64:
        /* <DEDUP_REMOVED lines=9> */
.L_x_67:
[----:B------:R-:W-:Y:S05]  /*30c0*/  BSYNC B1 ;  /* 0x0000000000017941 */ /* 0x000fea0003800000 */
.L_x_66:
        /* <DEDUP_REMOVED lines=9> */
.L_x_69:
[----:B------:R-:W-:Y:S05]  /*3160*/  BSYNC B1 ;  /* 0x0000000000017941 */ /* 0x000fea0003800000 */
.L_x_68:
        /* <DEDUP_REMOVED lines=10> */
.L_x_71:
[----:B------:R-:W-:Y:S05]  /*3210*/  BSYNC B1 ;  /* 0x0000000000017941 */ /* 0x000fea0003800000 */
.L_x_70:
        /* <DEDUP_REMOVED lines=10> */
.L_x_73:
[----:B------:R-:W-:Y:S05]  /*32c0*/  BSYNC B1 ;  /* 0x0000000000017941 */ /* 0x000fea0003800000 */
.L_x_72:
        /* <DEDUP_REMOVED lines=9> */
.L_x_75:
[----:B------:R-:W-:Y:S05]  /*3360*/  BSYNC B1 ;  /* 0x0000000000017941 */ /* 0x000fea0003800000 */
.L_x_74:
        /* <DEDUP_REMOVED lines=9> */
.L_x_77:
[----:B------:R-:W-:Y:S05]  /*3400*/  BSYNC B1 ;  /* 0x0000000000017941 */ /* 0x000fea0003800000 */
.L_x_76:
        /* <DEDUP_REMOVED lines=10> */
.L_x_79:
[----:B------:R-:W-:Y:S05]  /*34b0*/  BSYNC B1 ;  /* 0x0000000000017941 */ /* 0x000fea0003800000 */
.L_x_78:
        /* <DEDUP_REMOVED lines=10> */
.L_x_81:
[----:B------:R-:W-:Y:S05]  /*3560*/  BSYNC B1 ;  /* 0x0000000000017941 */ /* 0x000fea0003800000 */
.L_x_80:
        /* <DEDUP_REMOVED lines=9> */
.L_x_83:
[----:B------:R-:W-:Y:S05]  /*3600*/  BSYNC B1 ;  /* 0x0000000000017941 */ /* 0x000fea0003800000 */
.L_x_82:
        /* <DEDUP_REMOVED lines=9> */
.L_x_85:
[----:B------:R-:W-:Y:S05]  /*36a0*/  BSYNC B1 ;  /* 0x0000000000017941 */ /* 0x000fea0003800000 */
.L_x_84:
        /* <DEDUP_REMOVED lines=10> */
.L_x_87:
[----:B------:R-:W-:Y:S05]  /*3750*/  BSYNC B1 ;  /* 0x0000000000017941 */ /* 0x000fea0003800000 */
.L_x_86:
        /* <DEDUP_REMOVED lines=10> */
.L_x_89:
[----:B------:R-:W-:Y:S05]  /*3800*/  BSYNC B1 ;  /* 0x0000000000017941 */ /* 0x000fea0003800000 */
.L_x_88:
        /* <DEDUP_REMOVED lines=9> */
.L_x_91:
[----:B------:R-:W-:Y:S05]  /*38a0*/  BSYNC B1 ;  /* 0x0000000000017941 */ /* 0x000fea0003800000 */
.L_x_90:
        /* <DEDUP_REMOVED lines=9> */
.L_x_93:
[----:B------:R-:W-:Y:S05]  /*3940*/  BSYNC B1 ;  /* 0x0000000000017941 */ /* 0x000fea0003800000 */
.L_x_92:
        /* <DEDUP_REMOVED lines=10> */
.L_x_95:
[----:B------:R-:W-:Y:S05]  /*39f0*/  BSYNC B1 ;  /* 0x0000000000017941 */ /* 0x000fea0003800000 */
.L_x_94:
        /* <DEDUP_REMOVED lines=10> */
.L_x_97:
[----:B------:R-:W-:Y:S05]  /*3aa0*/  BSYNC B1 ;  /* 0x0000000000017941 */ /* 0x000fea0003800000 */
.L_x_96:
        /* <DEDUP_REMOVED lines=9> */
.L_x_99:
[----:B------:R-:W-:Y:S05]  /*3b40*/  BSYNC B1 ;  /* 0x0000000000017941 */ /* 0x000fea0003800000 */
.L_x_98:
        /* <DEDUP_REMOVED lines=9> */
.L_x_101:
[----:B------:R-:W-:Y:S05]  /*3be0*/  BSYNC B1 ;  /* 0x0000000000017941 */ /* 0x000fea0003800000 */
.L_x_100:
        /* <DEDUP_REMOVED lines=10> */
.L_x_103:
[----:B------:R-:W-:Y:S05]  /*3c90*/  BSYNC B1 ;  /* 0x0000000000017941 */ /* 0x000fea0003800000 */
.L_x_102:
        /* <DEDUP_REMOVED lines=10> */
.L_x_105:
[----:B------:R-:W-:Y:S05]  /*3d40*/  BSYNC B1 ;  /* 0x0000000000017941 */ /* 0x000fea0003800000 */
.L_x_104:
        /* <DEDUP_REMOVED lines=9> */
.L_x_107:
[----:B------:R-:W-:Y:S05]  /*3de0*/  BSYNC B1 ;  /* 0x0000000000017941 */ /* 0x000fea0003800000 */
.L_x_106:
        /* <DEDUP_REMOVED lines=9> */
.L_x_109:
[----:B------:R-:W-:Y:S05]  /*3e80*/  BSYNC B1 ;  /* 0x0000000000017941 */ /* 0x000fea0003800000 */
.L_x_108:
        /* <DEDUP_REMOVED lines=10> */
.L_x_111:
[----:B------:R-:W-:Y:S05]  /*3f30*/  BSYNC B1 ;  /* 0x0000000000017941 */ /* 0x000fea0003800000 */
.L_x_110:
        /* <DEDUP_REMOVED lines=10> */
.L_x_113:
[----:B------:R-:W-:Y:S05]  /*3fe0*/  BSYNC B1 ;  /* 0x0000000000017941 */ /* 0x000fea0003800000 */
.L_x_112:
        /* <DEDUP_REMOVED lines=9> */
.L_x_115:
[----:B------:R-:W-:Y:S05]  /*4080*/  BSYNC B1 ;  /* 0x0000000000017941 */ /* 0x000fea0003800000 */
.L_x_114:
        /* <DEDUP_REMOVED lines=9> */
.L_x_117:
[----:B------:R-:W-:Y:S05]  /*4120*/  BSYNC B1 ;  /* 0x0000000000017941 */ /* 0x000fea0003800000 */
.L_x_116:
        /* <DEDUP_REMOVED lines=10> */
.L_x_119:
[----:B------:R-:W-:Y:S05]  /*41d0*/  BSYNC B1 ;  /* 0x0000000000017941 */ /* 0x000fea0003800000 */
.L_x_118:
        /* <DEDUP_REMOVED lines=10> */
.L_x_121:
[----:B------:R-:W-:Y:S05]  /*4280*/  BSYNC B1 ;  /* 0x0000000000017941 */ /* 0x000fea0003800000 */
.L_x_120:
        /* <DEDUP_REMOVED lines=9> */
.L_x_123:
[----:B------:R-:W-:Y:S05]  /*4320*/  BSYNC B1 ;  /* 0x0000000000017941 */ /* 0x000fea0003800000 */
.L_x_122:
        /* <DEDUP_REMOVED lines=9> */
.L_x_125:
[----:B------:R-:W-:Y:S05]  /*43c0*/  BSYNC B1 ;  /* 0x0000000000017941 */ /* 0x000fea0003800000 */
.L_x_124:
        /* <DEDUP_REMOVED lines=10> */
.L_x_127:
[----:B------:R-:W-:Y:S05]  /*4470*/  BSYNC B1 ;  /* 0x0000000000017941 */ /* 0x000fea0003800000 */
.L_x_126:
        /* <DEDUP_REMOVED lines=10> */
.L_x_129:
[----:B------:R-:W-:Y:S05]  /*4520*/  BSYNC B1 ;  /* 0x0000000000017941 */ /* 0x000fea0003800000 */
.L_x_128:
        /* <DEDUP_REMOVED lines=9> */
.L_x_131:
[----:B------:R-:W-:Y:S05]  /*45c0*/  BSYNC B1 ;  /* 0x0000000000017941 */ /* 0x000fea0003800000 */
.L_x_130:
        /* <DEDUP_REMOVED lines=9> */
.L_x_133:
[----:B------:R-:W-:Y:S05]  /*4660*/  BSYNC B1 ;  /* 0x0000000000017941 */ /* 0x000fea0003800000 */
.L_x_132:
        /* <DEDUP_REMOVED lines=10> */
.L_x_135:
[----:B------:R-:W-:Y:S05]  /*4710*/  BSYNC B1 ;  /* 0x0000000000017941 */ /* 0x000fea0003800000 */
.L_x_134:
        /* <DEDUP_REMOVED lines=10> */
.L_x_137:
[----:B------:R-:W-:Y:S05]  /*47c0*/  BSYNC B1 ;  /* 0x0000000000017941 */ /* 0x000fea0003800000 */
.L_x_136:
        /* <DEDUP_REMOVED lines=9> */
.L_x_139:
[----:B------:R-:W-:Y:S05]  /*4860*/  BSYNC B1 ;  /* 0x0000000000017941 */ /* 0x000fea0003800000 */
.L_x_138:
        /* <DEDUP_REMOVED lines=9> */
.L_x_141:
[----:B------:R-:W-:Y:S05]  /*4900*/  BSYNC B1 ;  /* 0x0000000000017941 */ /* 0x000fea0003800000 */
.L_x_140:
        /* <DEDUP_REMOVED lines=10> */
.L_x_143:
[----:B------:R-:W-:Y:S05]  /*49b0*/  BSYNC B1 ;  /* 0x0000000000017941 */ /* 0x000fea0003800000 */
.L_x_142:
        /* <DEDUP_REMOVED lines=10> */
.L_x_145:
[----:B------:R-:W-:Y:S05]  /*4a60*/  BSYNC B1 ;  /* 0x0000000000017941 */ /* 0x000fea0003800000 */
.L_x_144:
        /* <DEDUP_REMOVED lines=9> */
.L_x_147:
[----:B------:R-:W-:Y:S05]  /*4b00*/  BSYNC B1 ;  /* 0x0000000000017941 */ /* 0x000fea0003800000 */
.L_x_146:
        /* <DEDUP_REMOVED lines=9> */
.L_x_149:
[----:B------:R-:W-:Y:S05]  /*4ba0*/  BSYNC B1 ;  /* 0x0000000000017941 */ /* 0x000fea0003800000 */
.L_x_148:
        /* <DEDUP_REMOVED lines=10> */
.L_x_151:
[----:B------:R-:W-:Y:S05]  /*4c50*/  BSYNC B1 ;  /* 0x0000000000017941 */ /* 0x000fea0003800000 */
.L_x_150:
[----:B-----5:R-:W-:Y:S01]  /*4c60*/  HADD2.F32 R5, -RZ, R24.H0_H0 ;  /* 0x20000018ff057230 */ /* 0x020fe20000004100 */
[----:B------:R-:W-:Y:S01]  /*4c70*/  ISETP.GT.AND P0, PT, R4, 0x79, PT ;  /* 0x000000790400780c */ /* 0x000fe20003f04270 */
[----:B------:R-:W-:Y:S01]  /*4c80*/  @P2 IMAD.MOV.U32 R4, RZ, RZ, R10 ;  /* 0x000000ffff042224 */ /* 0x000fe200078e000a */
[----:B------:R-:W-:Y:S02]  /*4c90*/  BSSY B1, `(.L_x_152) ;  /* 0x000000a000017945 */ /* 0x000fe40003800000 */
[----:B------:R-:W-:Y:S01]  /*4ca0*/  FMUL R5, R5, R90 ;  /* 0x0000005a05057220 */ /* 0x000fe20000400000 */
[----:B------:R-:W-:-:S03]  /*4cb0*/  ISETP.GT.AND P3, PT, R3, RZ, P0 ;  /* 0x000000ff0300720c */ /* 0x000fc60000764270 */
[----:B------:R-:W-:-:S05]  /*4cc0*/  FFMA R5, R84, R23, R5 ;  /* 0x0000001754057223 */ /* 0x000fca0000000005 */
[----:B------:R-:W-:-:S04]  /*4cd0*/  F2FP.F16.F32.PACK_AB R5, RZ, R5 ;  /* 0x00000005ff05723e */ /* 0x000fc800000000ff */
[----:B0-----:R-:W-:Y:S01]  /*4ce0*/  PRMT R14, R5, 0x7610, R14 ;  /* 0x00007610050e7816 */ /* 0x001fe2000000000e */
[----:B------:R-:W-:-:S05]  /*4cf0*/  @P2 IMAD.MOV.U32 R5, RZ, RZ, R11 ;  /* 0x000000ffff052224 */ /* 0x000fca00078e000b */
[----:B------:R0:W-:Y:S01]  /*4d00*/  @P2 STG.E.U16 desc[UR38][R4.64+0xf0], R14 ;  /* 0x0000f00e04002986 */ /* 0x0001e2000c101526 */
[----:B------:R-:W-:Y:S05]  /*4d10*/  @!P3 BRA `(.L_x_153) ;  /* 0x000000000004b947 */ /* 0x000fea0003800000 */
[----:B------:R0:W5:Y:S02]  /*4d20*/  LDG.E.LTC128B.U16 R24, desc[UR38][R6.64+0xf2] ;  /* 0x0000f22606187981 */ /* 0x000164000c1e1520 */
.L_x_153:
[----:B------:R-:W-:Y:S05]  /*4d30*/  BSYNC B1 ;  /* 0x0000000000017941 */ /* 0x000fea0003800000 */
.L_x_152:
        /* <DEDUP_REMOVED lines=9> */
.L_x_155:
[----:B------:R-:W-:Y:S05]  /*4dd0*/  BSYNC B1 ;  /* 0x0000000000017941 */ /* 0x000fea0003800000 */
.L_x_154:
[----:B-----5:R-:W-:Y:S01]  /*4de0*/  HADD2.F32 R5, -RZ, R24.H0_H0 ;  /* 0x20000018ff057230 */ /* 0x020fe20000004100 */
[----:B------:R-:W-:Y:S01]  /*4df0*/  ISETP.GT.AND P0, PT, R3, 0x8, P0 ;  /* 0x000000080300780c */ /* 0x000fe20000704270 */
[----:B0-----:R-:W-:Y:S01]  /*4e00*/  @P1 IMAD.MOV.U32 R4, RZ, RZ, R12 ;  /* 0x000000ffff041224 */ /* 0x001fe200078e000c */
[----:B------:R-:W-:Y:S02]  /*4e10*/  BSSY B1, `(.L_x_156) ;  /* 0x0000009000017945 */ /* 0x000fe40003800000 */
[----:B------:R-:W-:-:S04]  /*4e20*/  FMUL R5, R5, R90 ;  /* 0x0000005a05057220 */ /* 0x000fc80000400000 */
[----:B------:R-:W-:-:S05]  /*4e30*/  FFMA R5, R86, R23, R5 ;  /* 0x0000001756057223 */ /* 0x000fca0000000005 */
[----:B------:R-:W-:-:S04]  /*4e40*/  F2FP.F16.F32.PACK_AB R5, RZ, R5 ;  /* 0x00000005ff05723e */ /* 0x000fc800000000ff */
[----:B-1-3--:R-:W-:Y:S01]  /*4e50*/  PRMT R6, R5, 0x7610, R6 ;  /* 0x0000761005067816 */ /* 0x00afe20000000006 */
[----:B------:R-:W-:-:S05]  /*4e60*/  @P1 IMAD.MOV.U32 R5, RZ, RZ, R13 ;  /* 0x000000ffff051224 */ /* 0x000fca00078e000d */
[----:B------:R0:W-:Y:S01]  /*4e70*/  @P1 STG.E.U16 desc[UR38][R4.64+0xf0], R6 ;  /* 0x0000f00604001986 */ /* 0x0001e2000c101526 */
[----:B------:R-:W-:Y:S05]  /*4e80*/  @!P0 BRA `(.L_x_157) ;  /* 0x0000000000048947 */ /* 0x000fea0003800000 */
[----:B------:R1:W5:Y:S02]  /*4e90*/  LDG.E.LTC128B.U16 R24, desc[UR38][R8.64+0xf2] ;  /* 0x0000f22608187981 */ /* 0x000364000c1e1520 */
.L_x_157:
[----:B------:R-:W-:Y:S05]  /*4ea0*/  BSYNC B1 ;  /* 0x0000000000017941 */ /* 0x000fea0003800000 */
.L_x_156:
[----:B------:R-:W-:Y:S05]  /*4eb0*/  @!P0 BRA `(.L_x_158) ;  /* 0x0000001000e88947 */ /* 0x000fea0003800000 */
[----:B-----5:R-:W-:-:S05]  /*4ec0*/  HADD2.F32 R3, -RZ, R24.H0_H0 ;  /* 0x20000018ff037230 */ /* 0x020fca0000004100 */
[----:B0-----:R-:W-:-:S04]  /*4ed0*/  FMUL R4, R3, R90 ;  /* 0x0000005a03047220 */ /* 0x001fc80000400000 */
[----:B------:R-:W-:-:S05]  /*4ee0*/  FFMA R4, R87, R23, R4 ;  /* 0x0000001757047223 */ /* 0x000fca0000000004 */
[----:B------:R-:W-:-:S05]  /*4ef0*/  F2FP.F16.F32.PACK_AB R4, RZ, R4 ;  /* 0x00000004ff04723e */ /* 0x000fca00000000ff */
[----:B------:R3:W-:Y:S01]  /*4f00*/  STG.E.U16 desc[UR38][R12.64+0xf2], R4 ;  /* 0x0000f2040c007986 */ /* 0x0007e2000c101526 */
[----:B------:R-:W-:Y:S05]  /*4f10*/  BRA `(.L_x_158) ;  /* 0x0000001000d07947 */ /* 0x000fea0003800000 */
.L_x_33:
[----:B------:R-:W-:Y:S01]  /*4f20*/  ISETP.GT.AND P3, PT, R4, 0x1, PT ;  /* 0x000000010400780c */ /* 0x000fe20003f64270 */
[----:B------:R-:W-:Y:S01]  /*4f30*/  ULDC.64 UR4, c[0x0][0x5c0] ;  /* 0x0001700000047ab9 */ /* 0x000fe20000000a00 */
[-C--:B------:R-:W-:Y:S01]  /*4f40*/  FMUL R24, R24, R23.reuse ;  /* 0x0000001718187220 */ /* 0x080fe20000400000 */
[----:B------:R-:W-:Y:S01]  /*4f50*/  LEA R6, P4, R106, UR4, 0x1 ;  /* 0x000000046a067c11 */ /* 0x000fe2000f8808ff */
[-C--:B------:R-:W-:Y:S01]  /*4f60*/  FMUL R25, R25, R23.reuse ;  /* 0x0000001719197220 */ /* 0x080fe20000400000 */
[----:B------:R-:W-:Y:S01]  /*4f70*/  ISETP.GT.AND P0, PT, R3, RZ, P3 ;  /* 0x000000ff0300720c */ /* 0x000fe20001f04270 */
[-C--:B------:R-:W-:Y:S01]  /*4f80*/  FMUL R26, R26, R23.reuse ;  /* 0x000000171a1a7220 */ /* 0x080fe20000400000 */
[----:B------:R-:W-:Y:S01]  /*4f90*/  F2FP.F16.F32.PACK_AB R24, RZ, R24 ;  /* 0x00000018ff18723e */ /* 0x000fe200000000ff */
[-C--:B------:R-:W-:Y:S01]  /*4fa0*/  FMUL R27, R27, R23.reuse ;  /* 0x000000171b1b7220 */ /* 0x080fe20000400000 */
[----:B------:R-:W-:Y:S01]  /*4fb0*/  LEA.HI.X R7, R106, UR5, R103, 0x1, P4 ;  /* 0x000000056a077c11 */ /* 0x000fe2000a0f0c67 */
[----:B------:R-:W-:Y:S01]  /*4fc0*/  FMUL R28, R28, R23 ;  /* 0x000000171c1c7220 */ /* 0x000fe20000400000 */
[----:B------:R-:W-:Y:S01]  /*4fd0*/  F2FP.F16.F32.PACK_AB R25, RZ, R25 ;  /* 0x00000019ff19723e */ /* 0x000fe200000000ff */
[-C--:B------:R-:W-:Y:S01]  /*4fe0*/  FMUL R29, R29, R23.reuse ;  /* 0x000000171d1d7220 */ /* 0x080fe20000400000 */
[----:B------:R-:W-:Y:S01]  /*4ff0*/  ISETP.GT.AND P2, PT, R3, 0x8, P2 ;  /* 0x000000080300780c */ /* 0x000fe20001744270 */
[----:B------:R-:W-:Y:S01]  /*5000*/  @P1 STG.E.U16 desc[UR38][R6.64], R24 ;  /* 0x0000001806001986 */ /* 0x000fe2000c101526 */
[----:B------:R-:W-:Y:S01]  /*5010*/  ISETP.GT.AND P1, PT, R4, 0x8, PT ;  /* 0x000000080400780c */ /* 0x000fe20003f24270 */
[-C--:B------:R-:W-:Y:S01]  /*5020*/  FMUL R30, R30, R23.reuse ;  /* 0x000000171e1e7220 */ /* 0x080fe20000400000 */
[C---:B------:R-:W-:Y:S01]  /*5030*/  SHF.L.U64.HI R5, R91.reuse, 0x1, R92 ;  /* 0x000000015b057819 */ /* 0x040fe2000001025c */
[----:B------:R-:W-:Y:S01]  /*5040*/  @P0 STG.E.U16 desc[UR38][R6.64+0x2], R25 ;  /* 0x0000021906000986 */ /* 0x000fe2000c101526 */
[----:B------:R-:W-:Y:S01]  /*5050*/  LEA R8, P5, R91, R6, 0x1 ;  /* 0x000000065b087211 */ /* 0x000fe200078a08ff */
[-C--:B------:R-:W-:Y:S01]  /*5060*/  FMUL R31, R31, R23.reuse ;  /* 0x000000171f1f7220 */ /* 0x080fe20000400000 */
[----:B------:R-:W-:Y:S01]  /*5070*/  ISETP.GT.AND P3, PT, R3, 0x8, P3 ;  /* 0x000000080300780c */ /* 0x000fe20001f64270 */
[-C--:B------:R-:W-:Y:S01]  /*5080*/  FMUL R32, R32, R23.reuse ;  /* 0x0000001720207220 */ /* 0x080fe20000400000 */
[----:B------:R-:W-:Y:S01]  /*5090*/  ISETP.GT.AND P0, PT, R4, 0x9, PT ;  /* 0x000000090400780c */ /* 0x000fe20003f04270 */
[----:B------:R-:W-:Y:S01]  /*50a0*/  IMAD.X R9, R5, 0x1, R7, P5 ;  /* 0x0000000105097824 */ /* 0x000fe200028e0607 */
[----:B------:R-:W-:Y:S01]  /*50b0*/  ISETP.GT.AND P4, PT, R3, RZ, P1 ;  /* 0x000000ff0300720c */ /* 0x000fe20000f84270 */
[-C--:B------:R-:W-:Y:S01]  /*50c0*/  FMUL R33, R33, R23.reuse ;  /* 0x0000001721217220 */ /* 0x080fe20000400000 */
[----:B------:R-:W-:Y:S01]  /*50d0*/  F2FP.F16.F32.PACK_AB R26, RZ, R26 ;  /* 0x0000001aff1a723e */ /* 0x000fe200000000ff */
[-C--:B------:R-:W-:Y:S01]  /*50e0*/  FMUL R34, R34, R23.reuse ;  /* 0x0000001722227220 */ /* 0x080fe20000400000 */
[----:B------:R-:W-:Y:S01]  /*50f0*/  ISETP.GT.AND P5, PT, R3, RZ, P0 ;  /* 0x000000ff0300720c */ /* 0x000fe200007a4270 */
[----:B------:R-:W-:Y:S01]  /*5100*/  FMUL R35, R35, R23 ;  /* 0x0000001723237220 */ /* 0x000fe20000400000 */
[----:B------:R-:W-:Y:S01]  /*5110*/  F2FP.F16.F32.PACK_AB R27, RZ, R27 ;  /* 0x0000001bff1b723e */ /* 0x000fe200000000ff */
[----:B------:R-:W-:Y:S01]  /*5120*/  @P2 STG.E.U16 desc[UR38][R8.64], R26 ;  /* 0x0000001a08002986 */ /* 0x000fe2000c101526 */
[----:B------:R-:W-:Y:S01]  /*5130*/  F2FP.F16.F32.PACK_AB R28, RZ, R28 ;  /* 0x0000001cff1c723e */ /* 0x000fe200000000ff */
[-C--:B------:R-:W-:Y:S01]  /*5140*/  FMUL R36, R36, R23.reuse ;  /* 0x0000001724247220 */ /* 0x080fe20000400000 */
[----:B------:R-:W-:Y:S01]  /*5150*/  ISETP.GT.AND P2, PT, R3, 0x8, P1 ;  /* 0x000000080300780c */ /* 0x000fe20000f44270 */
[----:B------:R-:W-:Y:S01]  /*5160*/  @P3 STG.E.U16 desc[UR38][R8.64+0x2], R27 ;  /* 0x0000021b08003986 */ /* 0x000fe2000c101526 */
[----:B------:R-:W-:Y:S01]  /*5170*/  ISETP.GT.AND P1, PT, R4, 0x10, PT ;  /* 0x000000100400780c */ /* 0x000fe20003f24270 */
[----:B------:R-:W-:Y:S01]  /*5180*/  FMUL R37, R37, R23 ;  /* 0x0000001725257220 */ /* 0x000fe20000400000 */
[----:B------:R-:W-:Y:S01]  /*5190*/  F2FP.F16.F32.PACK_AB R29, RZ, R29 ;  /* 0x0000001dff1d723e */ /* 0x000fe200000000ff */
[----:B------:R-:W-:Y:S01]  /*51a0*/  @P4 STG.E.U16 desc[UR38][R6.64+0x10], R28 ;  /* 0x0000101c06004986 */ /* 0x000fe2000c101526 */
[C---:B------:R-:W-:Y:S01]  /*51b0*/  ISETP.GT.AND P3, PT, R3.reuse, 0x8, P0 ;  /* 0x000000080300780c */ /* 0x040fe20000764270 */
[-C--:B------:R-:W-:Y:S01]  /*51c0*/  FMUL R38, R38, R23.reuse ;  /* 0x0000001726267220 */ /* 0x080fe20000400000 */
[----:B------:R-:W-:Y:S01]  /*51d0*/  ISETP.GT.AND P0, PT, R4, 0x11, PT ;  /* 0x000000110400780c */ /* 0x000fe20003f04270 */
[----:B------:R-:W-:Y:S01]  /*51e0*/  @P5 STG.E.U16 desc[UR38][R6.64+0x12], R29 ;  /* 0x0000121d06005986 */ /* 0x000fe2000c101526 */
        /* <DEDUP_REMOVED lines=161> */
[----:B------:R-:W-:Y:S01]  /*5c00*/  FMUL R87, R87, R23 ;  /* 0x0000001757577220 */ /* 0x000fe20000400000 */
[----:B------:R-:W-:-:S02]  /*5c10*/  F2FP.F16.F32.PACK_AB R62, RZ, R62 ;  /* 0x0000003eff3e723e */ /* 0x000fc400000000ff */
[C---:B------:R-:W-:Y:S02]  /*5c20*/  ISETP.GT.AND P5, PT, R3.reuse, RZ, P0 ;  /* 0x000000ff0300720c */ /* 0x040fe400007a4270 */
[----:B------:R-:W-:Y:S01]  /*5c30*/  F2FP.F16.F32.PACK_AB R63, RZ, R63 ;  /* 0x0000003fff3f723e */ /* 0x000fe200000000ff */
[----:B------:R-:W-:Y:S01]  /*5c40*/  @P2 STG.E.U16 desc[UR38][R8.64+0x90], R62 ;  /* 0x0000903e08002986 */ /* 0x000fe2000c101526 */
[----:B------:R-:W-:Y:S02]  /*5c50*/  F2FP.F16.F32.PACK_AB R64, RZ, R64 ;  /* 0x00000040ff40723e */ /* 0x000fe400000000ff */
[C---:B------:R-:W-:Y:S01]  /*5c60*/  ISETP.GT.AND P2, PT, R3.reuse, 0x8, P1 ;  /* 0x000000080300780c */ /* 0x040fe20000f44270 */
[----:B------:R-:W-:Y:S01]  /*5c70*/  @P3 STG.E.U16 desc[UR38][R8.64+0x92], R63 ;  /* 0x0000923f08003986 */ /* 0x000fe2000c101526 */
[----:B------:R-:W-:Y:S02]  /*5c80*/  ISETP.GT.AND P1, PT, R4, 0x58, PT ;  /* 0x000000580400780c */ /* 0x000fe40003f24270 */
[----:B------:R-:W-:Y:S01]  /*5c90*/  F2FP.F16.F32.PACK_AB R65, RZ, R65 ;  /* 0x00000041ff41723e */ /* 0x000fe200000000ff */
[----:B------:R-:W-:Y:S01]  /*5ca0*/  @P4 STG.E.U16 desc[UR38][R6.64+0xa0], R64 ;  /* 0x0000a04006004986 */ /* 0x000fe2000c101526 */
[----:B------:R-:W-:-:S02]  /*5cb0*/  ISETP.GT.AND P3, PT, R3, 0x8, P0 ;  /* 0x000000080300780c */ /* 0x000fc40000764270 */
[----:B------:R-:W-:Y:S01]  /*5cc0*/  ISETP.GT.AND P0, PT, R4, 0x59, PT ;  /* 0x000000590400780c */ /* 0x000fe20003f04270 */
[----:B------:R-:W-:Y:S01]  /*5cd0*/  @P5 STG.E.U16 desc[UR38][R6.64+0xa2], R65 ;  /* 0x0000a24106005986 */ /* 0x000fe2000c101526 */
[C---:B------:R-:W-:Y:S02]  /*5ce0*/  ISETP.GT.AND P4, PT, R3.reuse, RZ, P1 ;  /* 0x000000ff0300720c */ /* 0x040fe40000f84270 */
[----:B------:R-:W-:Y:S02]  /*5cf0*/  F2FP.F16.F32.PACK_AB R66, RZ, R66 ;  /* 0x00000042ff42723e */ /* 0x000fe400000000ff */
[----:B------:R-:W-:Y:S02]  /*5d00*/  ISETP.GT.AND P5, PT, R3, RZ, P0 ;  /* 0x000000ff0300720c */ /* 0x000fe400007a4270 */
[----:B------:R-:W-:Y:S01]  /*5d10*/  F2FP.F16.F32.PACK_AB R67, RZ, R67 ;  /* 0x00000043ff43723e */ /* 0x000fe200000000ff */
[----:B------:R-:W-:Y:S01]  /*5d20*/  @P2 STG.E.U16 desc[UR38][R8.64+0xa0], R66 ;  /* 0x0000a04208002986 */ /* 0x000fe2000c101526 */
[----:B------:R-:W-:-:S02]  /*5d30*/  F2FP.F16.F32.PACK_AB R68, RZ, R68 ;  /* 0x00000044ff44723e */ /* 0x000fc400000000ff */
[C---:B------:R-:W-:Y:S01]  /*5d40*/  ISETP.GT.AND P2, PT, R3.reuse, 0x8, P1 ;  /* 0x000000080300780c */ /* 0x040fe20000f44270 */
[----:B------:R-:W-:Y:S01]  /*5d50*/  @P3 STG.E.U16 desc[UR38][R8.64+0xa2], R67 ;  /* 0x0000a24308003986 */ /* 0x000fe2000c101526 */
[C---:B------:R-:W-:Y:S02]  /*5d60*/  ISETP.GT.AND P1, PT, R4.reuse, 0x60, PT ;  /* 0x000000600400780c */ /* 0x040fe40003f24270 */
[----:B------:R-:W-:Y:S01]  /*5d70*/  F2FP.F16.F32.PACK_AB R69, RZ, R69 ;  /* 0x00000045ff45723e */ /* 0x000fe200000000ff */
[----:B------:R-:W-:Y:S01]  /*5d80*/  @P4 STG.E.U16 desc[UR38][R6.64+0xb0], R68 ;  /* 0x0000b04406004986 */ /* 0x000fe2000c101526 */
[C---:B------:R-:W-:Y:S02]  /*5d90*/  ISETP.GT.AND P3, PT, R3.reuse, 0x8, P0 ;  /* 0x000000080300780c */ /* 0x040fe40000764270 */
[----:B------:R-:W-:Y:S01]  /*5da0*/  ISETP.GT.AND P0, PT, R4, 0x61, PT ;  /* 0x000000610400780c */ /* 0x000fe20003f04270 */
[----:B------:R-:W-:Y:S01]  /*5db0*/  @P5 STG.E.U16 desc[UR38][R6.64+0xb2], R69 ;  /* 0x0000b24506005986 */ /* 0x000fe2000c101526 */
[----:B------:R-:W-:-:S02]  /*5dc0*/  ISETP.GT.AND P4, PT, R3, RZ, P1 ;  /* 0x000000ff0300720c */ /* 0x000fc40000f84270 */
[C---:B------:R-:W-:Y:S02]  /*5dd0*/  ISETP.GT.AND P5, PT, R3.reuse, RZ, P0 ;  /* 0x000000ff0300720c */ /* 0x040fe400007a4270 */
[----:B------:R-:W-:Y:S02]  /*5de0*/  F2FP.F16.F32.PACK_AB R70, RZ, R70 ;  /* 0x00000046ff46723e */ /* 0x000fe400000000ff */
[----:B------:R-:W-:Y:S02]  /*5df0*/  F2FP.F16.F32.PACK_AB R71, RZ, R71 ;  /* 0x00000047ff47723e */ /* 0x000fe400000000ff */
[----:B------:R-:W-:Y:S01]  /*5e00*/  F2FP.F16.F32.PACK_AB R72, RZ, R72 ;  /* 0x00000048ff48723e */ /* 0x000fe200000000ff */
[----:B------:R-:W-:Y:S01]  /*5e10*/  @P2 STG.E.U16 desc[UR38][R8.64+0xb0], R70 ;  /* 0x0000b04608002986 */ /* 0x000fe2000c101526 */
[----:B------:R-:W-:Y:S02]  /*5e20*/  F2FP.F16.F32.PACK_AB R73, RZ, R73 ;  /* 0x00000049ff49723e */ /* 0x000fe400000000ff */
[C---:B------:R-:W-:Y:S01]  /*5e30*/  ISETP.GT.AND P1, PT, R3.reuse, 0x8, P1 ;  /* 0x000000080300780c */ /* 0x040fe20000f24270 */
[----:B------:R-:W-:Y:S01]  /*5e40*/  @P3 STG.E.U16 desc[UR38][R8.64+0xb2], R71 ;  /* 0x0000b24708003986 */ /* 0x000fe2000c101526 */
[----:B------:R-:W-:-:S02]  /*5e50*/  ISETP.GT.AND P2, PT, R3, 0x8, P0 ;  /* 0x000000080300780c */ /* 0x000fc40000744270 */
[C---:B------:R-:W-:Y:S01]  /*5e60*/  ISETP.GT.AND P0, PT, R4.reuse, 0x69, PT ;  /* 0x000000690400780c */ /* 0x040fe20003f04270 */
[----:B------:R-:W-:Y:S01]  /*5e70*/  @P4 STG.E.U16 desc[UR38][R6.64+0xc0], R72 ;  /* 0x0000c04806004986 */ /* 0x000fe2000c101526 */
[----:B------:R-:W-:Y:S02]  /*5e80*/  ISETP.GT.AND P4, PT, R4, 0x68, PT ;  /* 0x000000680400780c */ /* 0x000fe40003f84270 */
[----:B------:R-:W-:Y:S01]  /*5e90*/  F2FP.F16.F32.PACK_AB R74, RZ, R74 ;  /* 0x0000004aff4a723e */ /* 0x000fe200000000ff */
[----:B------:R-:W-:Y:S01]  /*5ea0*/  @P5 STG.E.U16 desc[UR38][R6.64+0xc2], R73 ;  /* 0x0000c24906005986 */ /* 0x000fe2000c101526 */
[C---:B------:R-:W-:Y:S02]  /*5eb0*/  ISETP.GT.AND P5, PT, R3.reuse, RZ, P4 ;  /* 0x000000ff0300720c */ /* 0x040fe400027a4270 */
[----:B------:R-:W-:Y:S01]  /*5ec0*/  ISETP.GT.AND P3, PT, R3, RZ, P0 ;  /* 0x000000ff0300720c */ /* 0x000fe20000764270 */
[----:B------:R-:W-:Y:S01]  /*5ed0*/  @P1 STG.E.U16 desc[UR38][R8.64+0xc0], R74 ;  /* 0x0000c04a08001986 */ /* 0x000fe2000c101526 */
[----:B------:R-:W-:-:S02]  /*5ee0*/  F2FP.F16.F32.PACK_AB R75, RZ, R75 ;  /* 0x0000004bff4b723e */ /* 0x000fc400000000ff */
[----:B------:R-:W-:Y:S02]  /*5ef0*/  F2FP.F16.F32.PACK_AB R76, RZ, R76 ;  /* 0x0000004cff4c723e */ /* 0x000fe400000000ff */
[C---:B------:R-:W-:Y:S01]  /*5f00*/  ISETP.GT.AND P4, PT, R3.reuse, 0x8, P4 ;  /* 0x000000080300780c */ /* 0x040fe20002784270 */
[----:B------:R-:W-:Y:S01]  /*5f10*/  @P2 STG.E.U16 desc[UR38][R8.64+0xc2], R75 ;  /* 0x0000c24b08002986 */ /* 0x000fe2000c101526 */
[----:B------:R-:W-:Y:S02]  /*5f20*/  F2FP.F16.F32.PACK_AB R77, RZ, R77 ;  /* 0x0000004dff4d723e */ /* 0x000fe400000000ff */
[C---:B------:R-:W-:Y:S01]  /*5f30*/  ISETP.GT.AND P2, PT, R4.reuse, 0x71, PT ;  /* 0x000000710400780c */ /* 0x040fe20003f44270 */
[----:B------:R-:W-:Y:S01]  /*5f40*/  @P5 STG.E.U16 desc[UR38][R6.64+0xd0], R76 ;  /* 0x0000d04c06005986 */ /* 0x000fe2000c101526 */
[----:B------:R-:W-:Y:S02]  /*5f50*/  ISETP.GT.AND P5, PT, R3, 0x8, P0 ;  /* 0x000000080300780c */ /* 0x000fe400007a4270 */
[C---:B------:R-:W-:Y:S01]  /*5f60*/  ISETP.GT.AND P1, PT, R4.reuse, 0x78, PT ;  /* 0x000000780400780c */ /* 0x040fe20003f24270 */
[----:B------:R-:W-:Y:S01]  /*5f70*/  @P3 STG.E.U16 desc[UR38][R6.64+0xd2], R77 ;  /* 0x0000d24d06003986 */ /* 0x000fe2000c101526 */
[----:B------:R-:W-:-:S02]  /*5f80*/  ISETP.GT.AND P3, PT, R4, 0x70, PT ;  /* 0x000000700400780c */ /* 0x000fc40003f64270 */
[----:B------:R-:W-:Y:S01]  /*5f90*/  ISETP.GT.AND P0, PT, R4, 0x79, PT ;  /* 0x000000790400780c */ /* 0x000fe20003f04270 */
[----:B------:R-:W-:Y:S01]  /*5fa0*/  @P4 IMAD.MOV.U32 R4, RZ, RZ, R8 ;  /* 0x000000ffff044224 */ /* 0x000fe200078e0008 */
[----:B------:R-:W-:Y:S01]  /*5fb0*/  F2FP.F16.F32.PACK_AB R78, RZ, R78 ;  /* 0x0000004eff4e723e */ /* 0x000fe200000000ff */
[----:B------:R-:W-:Y:S01]  /*5fc0*/  @P4 IMAD.MOV.U32 R5, RZ, RZ, R9 ;  /* 0x000000ffff054224 */ /* 0x000fe200078e0009 */
[----:B------:R-:W-:Y:S02]  /*5fd0*/  F2FP.F16.F32.PACK_AB R79, RZ, R79 ;  /* 0x0000004fff4f723e */ /* 0x000fe400000000ff */
[----:B------:R-:W-:Y:S02]  /*5fe0*/  F2FP.F16.F32.PACK_AB R80, RZ, R80 ;  /* 0x00000050ff50723e */ /* 0x000fe400000000ff */
[----:B------:R0:W-:Y:S01]  /*5ff0*/  @P4 STG.E.U16 desc[UR38][R4.64+0xd0], R78 ;  /* 0x0000d04e04004986 */ /* 0x0001e2000c101526 */
[----:B------:R-:W-:Y:S02]  /*6000*/  ISETP.GT.AND P4, PT, R3, RZ, P2 ;  /* 0x000000ff0300720c */ /* 0x000fe40001784270 */
[----:B------:R-:W-:-:S02]  /*6010*/  F2FP.F16.F32.PACK_AB R81, RZ, R81 ;  /* 0x00000051ff51723e */ /* 0x000fc400000000ff */
[----:B------:R-:W-:Y:S02]  /*6020*/  ISETP.GT.AND P2, PT, R3, 0x8, P2 ;  /* 0x000000080300780c */ /* 0x000fe40001744270 */
[----:B------:R-:W-:Y:S02]  /*6030*/  F2FP.F16.F32.PACK_AB R82, RZ, R82 ;  /* 0x00000052ff52723e */ /* 0x000fe400000000ff */
[----:B------:R-:W-:Y:S02]  /*6040*/  F2FP.F16.F32.PACK_AB R83, RZ, R83 ;  /* 0x00000053ff53723e */ /* 0x000fe400000000ff */
[----:B------:R-:W-:Y:S01]  /*6050*/  F2FP.F16.F32.PACK_AB R84, RZ, R84 ;  /* 0x00000054ff54723e */ /* 0x000fe200000000ff */
[----:B0-----:R-:W-:Y:S01]  /*6060*/  @P5 IMAD.MOV.U32 R4, RZ, RZ, R8 ;  /* 0x000000ffff045224 */ /* 0x001fe200078e0008 */
[----:B------:R-:W-:Y:S01]  /*6070*/  F2FP.F16.F32.PACK_AB R85, RZ, R85 ;  /* 0x00000055ff55723e */ /* 0x000fe200000000ff */
[----:B------:R-:W-:Y:S01]  /*6080*/  @P5 IMAD.MOV.U32 R5, RZ, RZ, R9 ;  /* 0x000000ffff055224 */ /* 0x000fe200078e0009 */
[----:B------:R-:W-:-:S02]  /*6090*/  F2FP.F16.F32.PACK_AB R86, RZ, R86 ;  /* 0x00000056ff56723e */ /* 0x000fc400000000ff */
[----:B------:R-:W-:Y:S02]  /*60a0*/  F2FP.F16.F32.PACK_AB R87, RZ, R87 ;  /* 0x00000057ff57723e */ /* 0x000fe400000000ff */
[----:B------:R0:W-:Y:S01]  /*60b0*/  @P5 STG.E.U16 desc[UR38][R4.64+0xd2], R79 ;  /* 0x0000d24f04005986 */ /* 0x0001e2000c101526 */
[C---:B------:R-:W-:Y:S02]  /*60c0*/  ISETP.GT.AND P5, PT, R3.reuse, RZ, P3 ;  /* 0x000000ff0300720c */ /* 0x040fe40001fa4270 */
[----:B------:R-:W-:-:S11]  /*60d0*/  ISETP.GT.AND P3, PT, R3, 0x8, P3 ;  /* 0x000000080300780c */ /* 0x000fd60001f64270 */
[----:B0-----:R-:W-:Y:S02]  /*60e0*/  @P5 IMAD.MOV.U32 R4, RZ, RZ, R6 ;  /* 0x000000ffff045224 */ /* 0x001fe400078e0006 */
[----:B------:R-:W-:-:S05]  /*60f0*/  @P5 IMAD.MOV.U32 R5, RZ, RZ, R7 ;  /* 0x000000ffff055224 */ /* 0x000fca00078e0007 */
[----:B------:R0:W-:Y:S01]  /*6100*/  @P5 STG.E.U16 desc[UR38][R4.64+0xe0], R80 ;  /* 0x0000e05004005986 */ /* 0x0001e2000c101526 */
[C---:B------:R-:W-:Y:S02]  /*6110*/  ISETP.GT.AND P5, PT, R3.reuse, RZ, P0 ;  /* 0x000000ff0300720c */ /* 0x040fe400007a4270 */
[----:B------:R-:W-:Y:S01]  /*6120*/  ISETP.GT.AND P0, PT, R3, 0x8, P0 ;  /* 0x000000080300780c */ /* 0x000fe20000704270 */
[----:B0-----:R-:W-:Y:S02]  /*6130*/  @P4 IMAD.MOV.U32 R4, RZ, RZ, R6 ;  /* 0x000000ffff044224 */ /* 0x001fe400078e0006 */
[----:B------:R-:W-:-:S05]  /*6140*/  @P4 IMAD.MOV.U32 R5, RZ, RZ, R7 ;  /* 0x000000ffff054224 */ /* 0x000fca00078e0007 */
[----:B------:R0:W-:Y:S01]  /*6150*/  @P4 STG.E.U16 desc[UR38][R4.64+0xe2], R81 ;  /* 0x0000e25104004986 */ /* 0x0001e2000c101526 */
[C---:B------:R-:W-:Y:S02]  /*6160*/  ISETP.GT.AND P4, PT, R3.reuse, RZ, P1 ;  /* 0x000000ff0300720c */ /* 0x040fe40000f84270 */
[----:B------:R-:W-:Y:S01]  /*6170*/  ISETP.GT.AND P1, PT, R3, 0x8, P1 ;  /* 0x000000080300780c */ /* 0x000fe20000f24270 */
[----:B0-----:R-:W-:Y:S02]  /*6180*/  @P3 IMAD.MOV.U32 R4, RZ, RZ, R8 ;  /* 0x000000ffff043224 */ /* 0x001fe400078e0008 */
[----:B------:R-:W-:-:S05]  /*6190*/  @P3 IMAD.MOV.U32 R5, RZ, RZ, R9 ;  /* 0x000000ffff053224 */ /* 0x000fca00078e0009 */
[----:B------:R0:W-:Y:S02]  /*61a0*/  @P3 STG.E.U16 desc[UR38][R4.64+0xe0], R82 ;  /* 0x0000e05204003986 */ /* 0x0001e4000c101526 */
[----:B0-----:R-:W-:Y:S02]  /*61b0*/  @P2 IMAD.MOV.U32 R4, RZ, RZ, R8 ;  /* 0x000000ffff042224 */ /* 0x001fe400078e0008 */
[----:B------:R-:W-:-:S05]  /*61c0*/  @P2 IMAD.MOV.U32 R5, RZ, RZ, R9 ;  /* 0x000000ffff052224 */ /* 0x000fca00078e0009 */
[----:B------:R0:W-:Y:S02]  /*61d0*/  @P2 STG.E.U16 desc[UR38][R4.64+0xe2], R83 ;  /* 0x0000e25304002986 */ /* 0x0001e4000c101526 */
[----:B0-----:R-:W-:Y:S02]  /*61e0*/  @P4 IMAD.MOV.U32 R4, RZ, RZ, R6 ;  /* 0x000000ffff044224 */ /* 0x001fe400078e0006 */
[----:B------:R-:W-:-:S05]  /*61f0*/  @P4 IMAD.MOV.U32 R5, RZ, RZ, R7 ;  /* 0x000000ffff054224 */ /* 0x000fca00078e0007 */
[----:B------:R0:W-:Y:S04]  /*6200*/  @P4 STG.E.U16 desc[UR38][R4.64+0xf0], R84 ;  /* 0x0000f05404004986 */ /* 0x0001e8000c101526 */
[----:B------:R1:W-:Y:S01]  /*6210*/  @P5 STG.E.U16 desc[UR38][R6.64+0xf2], R85 ;  /* 0x0000f25506005986 */ /* 0x0003e2000c101526 */
[----:B0-----:R-:W-:Y:S02]  /*6220*/  @P1 IMAD.MOV.U32 R4, RZ, RZ, R8 ;  /* 0x000000ffff041224 */ /* 0x001fe400078e0008 */
[----:B------:R-:W-:-:S05]  /*6230*/  @P1 IMAD.MOV.U32 R5, RZ, RZ, R9 ;  /* 0x000000ffff051224 */ /* 0x000fca00078e0009 */
[----:B------:R1:W-:Y:S04]  /*6240*/  @P1 STG.E.U16 desc[UR38][R4.64+0xf0], R86 ;  /* 0x0000f05604001986 */ /* 0x0003e8000c101526 */
[----:B------:R1:W-:Y:S02]  /*6250*/  @P0 STG.E.U16 desc[UR38][R8.64+0xf2], R87 ;  /* 0x0000f25708000986 */ /* 0x0003e4000c101526 */
.L_x_158:
[----:B------:R-:W-:Y:S05]  /*6260*/  BSYNC B0 ;  /* 0x0000000000007941 */ /* 0x000fea0003800000 */
.L_x_32:
[----:B------:R-:W-:Y:S01]  /*6270*/  IADD3 R16, P0, R16, UR36, RZ ;  /* 0x0000002410107c10 */ /* 0x000fe2000ff1e0ff */
[----:B------:R-:W-:Y:S01]  /*6280*/  ULDC.64 UR4, c[0x0][0x650] ;  /* 0x0001940000047ab9 */ /* 0x000fe20000000a00 */
[----:B------:R-:W-:Y:S01]  /*6290*/  PRMT R3, RZ, 0x7610, R3 ;  /* 0x00007610ff037816 */ /* 0x000fe20000000003 */
[----:B------:R-:W-:Y:S01]  /*62a0*/  IMAD.MOV.U32 R100, RZ, RZ, -0x1 ;  /* 0xffffffffff647424 */ /* 0x000fe200078e00ff */
[----:B------:R-:W-:Y:S01]  /*62b0*/  IADD3.X R17, R17, UR42, RZ, P0, !PT ;  /* 0x0000002a11117c10 */ /* 0x000fe200087fe4ff */
[----:B------:R-:W-:Y:S01]  /*62c0*/  IMAD.MOV.U32 R101, RZ, RZ, -0x1 ;  /* 0xffffffffff657424 */ /* 0x000fe200078e00ff */
[----:B------:R-:W-:-:S04]  /*62d0*/  ISETP.GE.U32.AND P0, PT, R16, UR4, PT ;  /* 0x0000000410007c0c */ /* 0x000fc8000bf06070 */
[----:B------:R-:W-:-:S13]  /*62e0*/  ISETP.GE.U32.AND.EX P0, PT, R17, UR5, PT, P0 ;  /* 0x0000000511007c0c */ /* 0x000fda000bf06100 */
[----:B------:R-:W-:Y:S05]  /*62f0*/  @P0 BRA `(.L_x_159) ;  /* 0x00000004004c0947 */ /* 0x000fea0003800000 */
[----:B------:R-:W0:Y:S01]  /*6300*/  LDC.64 R10, c[0x0][0x628] ;  /* 0x00018a00ff0a7b82 */ /* 0x000e220000000a00 */
[----:B---3--:R-:W3:Y:S01]  /*6310*/  S2R R12, SR_CTAID.X ;  /* 0x00000000000c7919 */ /* 0x008ee20000002500 */
[----:B-12-4-:R-:W-:Y:S02]  /*6320*/  IMAD.MOV.U32 R8, RZ, RZ, R16 ;  /* 0x000000ffff087224 */ /* 0x016fe400078e0010 */
[----:B------:R-:W-:Y:S01]  /*6330*/  IMAD.MOV.U32 R9, RZ, RZ, R17 ;  /* 0x000000ffff097224 */ /* 0x000fe200078e0011 */
[----:B------:R-:W1:Y:S03]  /*6340*/  S2R R20, SR_CTAID.Y ;  /* 0x0000000000147919 */ /* 0x000e660000002600 */
[----:B------:R-:W2:Y:S08]  /*6350*/  LDC R0, c[0x0][0x630] ;  /* 0x00018c00ff007b82 */ /* 0x000eb00000000800 */
[----:B------:R-:W4:Y:S01]  /*6360*/  LDC.64 R14, c[0x0][0x620] ;  /* 0x00018800ff0e7b82 */ /* 0x000f220000000a00 */
[----:B0-----:R-:W-:-:S04]  /*6370*/  ISETP.NE.U32.AND P0, PT, R10, RZ, PT ;  /* 0x000000ff0a00720c */ /* 0x001fc80003f05070 */
[----:B------:R-:W-:-:S13]  /*6380*/  ISETP.NE.AND.EX P0, PT, R11, RZ, PT, P0 ;  /* 0x000000ff0b00720c */ /* 0x000fda0003f05300 */
[----:B-1234-:R-:W-:Y:S05]  /*6390*/  @!P0 BRA `(.L_x_160) ;  /* 0x0000000000288947 */ /* 0x01efea0003800000 */
        /* <DEDUP_REMOVED lines=10> */
.L_x_160:
[-CC-:B------:R-:W-:Y:S01]  /*6440*/  SHF.R.U64 R101, R8, R0.reuse, R9.reuse ;  /* 0x0000000008657219 */ /* 0x180fe20000001209 */
[----:B------:R-:W0:Y:S01]  /*6450*/  LDC.64 R26, c[0x0][0x640] ;  /* 0x00019000ff1a7b82 */ /* 0x000e220000000a00 */
[----:B------:R-:W-:Y:S01]  /*6460*/  SHF.R.U32.HI R0, RZ, R0, R9 ;  /* 0x00000000ff007219 */ /* 0x000fe20000011609 */
[----:B------:R-:W-:Y:S01]  /*6470*/  ULDC UR4, c[0x0][0x150] ;  /* 0x0000540000047ab9 */ /* 0x000fe20000000800 */
[----:B------:R-:W-:Y:S02]  /*6480*/  IADD3 R3, P0, RZ, -R101, RZ ;  /* 0x80000065ff037210 */ /* 0x000fe40007f1e0ff */
[----:B------:R-:W-:-:S03]  /*6490*/  I2FP.F32.U32 R7, R12 ;  /* 0x0000000c00077245 */ /* 0x000fc60000201000 */
[----:B------:R-:W1:Y:S01]  /*64a0*/  LDC R6, c[0x0][0x618] ;  /* 0x00018600ff067b82 */ /* 0x000e620000000800 */
[----:B------:R-:W-:Y:S02]  /*64b0*/  IMAD.X R5, RZ, RZ, ~R0, P0 ;  /* 0x000000ffff057224 */ /* 0x000fe400000e0e00 */
[----:B------:R-:W-:Y:S01]  /*64c0*/  FMUL R7, R7, UR4 ;  /* 0x0000000407077c20 */ /* 0x000fe20008400000 */
[----:B------:R-:W-:Y:S01]  /*64d0*/  ULDC UR4, c[0x0][0x154] ;  /* 0x0000550000047ab9 */ /* 0x000fe20000000800 */
[-C--:B------:R-:W-:Y:S02]  /*64e0*/  IMAD R0, R5, R14.reuse, RZ ;  /* 0x0000000e05007224 */ /* 0x080fe400078e02ff */
[C---:B------:R-:W-:Y:S01]  /*64f0*/  IMAD.WIDE.U32 R4, R3.reuse, R14, R16 ;  /* 0x0000000e03047225 */ /* 0x040fe200078e0010 */
[----:B------:R-:W2:Y:S01]  /*6500*/  LDC R8, c[0x0][0x608] ;  /* 0x00018200ff087b82 */ /* 0x000ea20000000800 */
[----:B------:R-:W3:Y:S02]  /*6510*/  F2I.U32.TRUNC.NTZ R7, R7 ;  /* 0x0000000700077305 */ /* 0x000ee4000020f000 */
[----:B------:R-:W-:Y:S01]  /*6520*/  IMAD R3, R3, R15, R0 ;  /* 0x0000000f03037224 */ /* 0x000fe200078e0200 */
[----:B------:R-:W-:-:S03]  /*6530*/  I2FP.F32.U32 R0, R20 ;  /* 0x0000001400007245 */ /* 0x000fc60000201000 */
[----:B------:R-:W-:Y:S01]  /*6540*/  IMAD.IADD R3, R5, 0x1, R3 ;  /* 0x0000000105037824 */ /* 0x000fe200078e0203 */
[----:B------:R-:W4:Y:S01]  /*6550*/  LDC R11, c[0x0][0x658] ;  /* 0x00019600ff0b7b82 */ /* 0x000f220000000800 */
[----:B0-----:R-:W-:-:S04]  /*6560*/  ISETP.NE.U32.AND P0, PT, R26, RZ, PT ;  /* 0x000000ff1a00720c */ /* 0x001fc80003f05070 */
[----:B------:R-:W-:-:S03]  /*6570*/  ISETP.NE.AND.EX P0, PT, R27, RZ, PT, P0 ;  /* 0x000000ff1b00720c */ /* 0x000fc60003f05300 */
[----:B------:R-:W0:Y:S01]  /*6580*/  LDC R9, c[0x0][0x144] ;  /* 0x00005100ff097b82 */ /* 0x000e220000000800 */
[-C--:B-1----:R-:W-:Y:S01]  /*6590*/  SHF.R.U64 R10, R4, R6.reuse, R3 ;  /* 0x00000006040a7219 */ /* 0x082fe20000001203 */
[----:B---3--:R-:W-:Y:S01]  /*65a0*/  IMAD.MOV R7, RZ, RZ, -R7 ;  /* 0x000000ffff077224 */ /* 0x008fe200078e0a07 */
[----:B------:R-:W-:Y:S01]  /*65b0*/  SHF.R.U32.HI R3, RZ, R6, R3 ;  /* 0x00000006ff037219 */ /* 0x000fe20000011603 */
[----:B------:R-:W-:-:S04]  /*65c0*/  FMUL R6, R0, UR4 ;  /* 0x0000000400067c20 */ /* 0x000fc80008400000 */
[----:B------:R-:W1:Y:S01]  /*65d0*/  LDC R21, c[0x0][0x148] ;  /* 0x00005200ff157b82 */ /* 0x000e620000000800 */
[----:B------:R3:W0:Y:S01]  /*65e0*/  F2I.U32.TRUNC.NTZ R14, R6 ;  /* 0x00000006000e7305 */ /* 0x000622000020f000 */
[-CC-:B--2---:R-:W-:Y:S02]  /*65f0*/  SHF.R.U64 R13, R10, R8.reuse, R3.reuse ;  /* 0x000000080a0d7219 */ /* 0x184fe40000001203 */
[----:B------:R-:W-:-:S04]  /*6600*/  SHF.R.U32.HI R0, RZ, R8, R3 ;  /* 0x00000008ff007219 */ /* 0x000fc80000011603 */
[----:B-----5:R-:W2:Y:S01]  /*6610*/  LDC R24, c[0x0][0x648] ;  /* 0x00019200ff187b82 */ /* 0x020ea20000000800 */
[-CC-:B----4-:R-:W-:Y:S02]  /*6620*/  SHF.R.U64 R15, R13, R11.reuse, R0.reuse ;  /* 0x0000000b0d0f7219 */ /* 0x190fe40000001200 */
[----:B------:R-:W-:-:S03]  /*6630*/  SHF.R.U32.HI R5, RZ, R11, R0 ;  /* 0x0000000bff057219 */ /* 0x000fc60000011600 */
[----:B------:R-:W-:Y:S02]  /*6640*/  IMAD.MOV.U32 R4, RZ, RZ, R15 ;  /* 0x000000ffff047224 */ /* 0x000fe400078e000f */
[----:B------:R-:W4:Y:S01]  /*6650*/  LDC R28, c[0x0][0x638] ;  /* 0x00018e00ff1c7b82 */ /* 0x000f220000000800 */
[----:B0-----:R-:W-:-:S07]  /*6660*/  IMAD R25, R9, R7, R12 ;  /* 0x0000000709197224 */ /* 0x001fce00078e020c */
[----:B------:R-:W0:Y:S08]  /*6670*/  LDC R29, c[0x0][0x610] ;  /* 0x00018400ff1d7b82 */ /* 0x000e300000000800 */
[----:B------:R-:W0:Y:S01]  /*6680*/  LDC R30, c[0x0][0x600] ;  /* 0x00018000ff1e7b82 */ /* 0x000e220000000800 */
[----:B-123--:R-:W-:Y:S05]  /*6690*/  @!P0 BRA `(.L_x_161) ;  /* 0x0000000000288947 */ /* 0x00efea0003800000 */
[----:B------:R-:W1:Y:S02]  /*66a0*/  LDC R0, c[0x0][0x64c] ;  /* 0x00019300ff007b82 */ /* 0x000e640000000800 */
[----:B-1----:R-:W-:-:S05]  /*66b0*/  IADD3 R3, P0, R15, R0, RZ ;  /* 0x000000000f037210 */ /* 0x002fca0007f1e0ff */
        /* <DEDUP_REMOVED lines=8> */
.L_x_161:
[----:B------:R-:W-:Y:S01]  /*6740*/  ISETP.NE.AND P0, PT, R2, 0x1, PT ;  /* 0x000000010200780c */ /* 0x000fe20003f05270 */
[----:B------:R-:W-:Y:S01]  /*6750*/  IMAD.MOV R14, RZ, RZ, -R14 ;  /* 0x000000ffff0e7224 */ /* 0x000fe200078e0a0e */
[----:B------:R-:W-:Y:S02]  /*6760*/  SHF.R.U64 R3, R4, R24, R5 ;  /* 0x0000001804037219 */ /* 0x000fe40000001205 */
[----:B------:R-:W-:Y:S02]  /*6770*/  LOP3.LUT R0, R13, R98, RZ, 0xc0, !PT ;  /* 0x000000620d007212 */ /* 0x000fe400078ec0ff */
[----:B------:R-:W-:Y:S01]  /*6780*/  LOP3.LUT R10, R10, R97, RZ, 0xc0, !PT ;  /* 0x000000610a0a7212 */ /* 0x000fe200078ec0ff */
[----:B------:R-:W-:Y:S02]  /*6790*/  IMAD.MOV R4, RZ, RZ, -R3 ;  /* 0x000000ffff047224 */ /* 0x000fe400078e0a03 */
[----:B------:R-:W-:Y:S02]  /*67a0*/  IMAD R0, R93, R3, R0 ;  /* 0x000000035d007224 */ /* 0x000fe400078e0200 */
[----:B----4-:R-:W-:-:S02]  /*67b0*/  IMAD R3, R4, R28, R15 ;  /* 0x0000001c04037224 */ /* 0x010fc400078e020f */
[----:B------:R-:W-:Y:S02]  /*67c0*/  @P0 IMAD R25, R21, R14, R20 ;  /* 0x0000000e15190224 */ /* 0x000fe400078e0214 */
[----:B0-----:R-:W-:Y:S02]  /*67d0*/  IMAD R5, R3, R30, R10 ;  /* 0x0000001e03057224 */ /* 0x001fe400078e020a */
[----:B------:R-:W-:Y:S02]  /*67e0*/  IMAD R0, R0, R29, R25 ;  /* 0x0000001d00007224 */ /* 0x000fe400078e0219 */
[----:B------:R-:W-:-:S03]  /*67f0*/  IMAD.MOV.U32 R4, RZ, RZ, 0x1 ;  /* 0x00000001ff047424 */ /* 0x000fc600078e00ff */
[----:B------:R-:W-:Y:S02]  /*6800*/  SEL R100, R5, R0, !P0 ;  /* 0x0000000005647207 */ /* 0x000fe40004000000 */
[----:B------:R-:W-:Y:S02]  /*6810*/  PRMT R3, R4, 0x7610, R3 ;  /* 0x0000761004037816 */ /* 0x000fe40000000003 */
[----:B------:R-:W-:-:S07]  /*6820*/  SEL R0, R0, R5, !P0 ;  /* 0x0000000500007207 */ /* 0x000fce0004000000 */
.L_x_159:
[----:B------:R-:W-:Y:S01]  /*6830*/  LOP3.LUT P0, RZ, R3, 0xff, RZ, 0xc0, !PT ;  /* 0x000000ff03ff7812 */ /* 0x000fe2000780c0ff */
[----:B------:R-:W-:Y:S01]  /*6840*/  UIMAD.WIDE.U32 UR4, UR41, -0x33333333, URZ ;  /* 0xcccccccd290478a5 */ /* 0x000fe2000f8e003f */
[----:B------:R-:W-:-:S03]  /*6850*/  IMAD.MOV.U32 R103, RZ, RZ, R0 ;  /* 0x000000ffff677224 */ /* 0x000fc600078e0000 */
[----:B------:R-:W-:-:S04]  /*6860*/  USHF.R.U32.HI UR4, URZ, 0x2, UR5 ;  /* 0x000000023f047899 */ /* 0x000fc80008011605 */
[----:B------:R-:W-:-:S04]  /*6870*/  UIMAD UR41, UR4, -0x5, UR41 ;  /* 0xfffffffb042978a4 */ /* 0x000fc8000f8e0229 */
[----:B------:R-:W-:Y:S08]  /*6880*/  @P0 BRA `(.L_x_162) ;  /* 0xffffffac000c0947 */ /* 0x000ff0000383ffff */
[----:B------:R-:W-:Y:S05]  /*6890*/  EXIT ;  /* 0x000000000000794d */ /* 0x000fea0003800000 */
.L_x_7:
        /* <DEDUP_REMOVED lines=26> */
.L_x_164:
[----:B------:R-:W0:Y:S01]  /*6a40*/  LDC.64 R28, c[0x0][0x640] ;  /* 0x00019000ff1c7b82 */ /* 0x000e220000000a00 */
[-CC-:B------:R-:W-:Y:S01]  /*6a50*/  SHF.R.U64 R22, R14, R6.reuse, R15.reuse ;  /* 0x000000060e167219 */ /* 0x180fe2000000120f */
[----:B------:R-:W-:Y:S01]  /*6a60*/  IMAD.MOV.U32 R30, RZ, RZ, 0x1 ;  /* 0x00000001ff1e7424 */ /* 0x000fe200078e00ff */
[----:B------:R-:W-:Y:S02]  /*6a70*/  SHF.R.U32.HI R6, RZ, R6, R15 ;  /* 0x00000006ff067219 */ /* 0x000fe4000001160f */
[----:B------:R-:W-:-:S03]  /*6a80*/  IADD3 R13, P0, RZ, -R22, RZ ;  /* 0x80000016ff0d7210 */ /* 0x000fc60007f1e0ff */
[----:B------:R-:W1:Y:S02]  /*6a90*/  LDC R12, c[0x0][0x618] ;  /* 0x00018600ff0c7b82 */ /* 0x000e640000000800 */
[----:B------:R-:W-:-:S04]  /*6aa0*/  IMAD.X R11, RZ, RZ, ~R6, P0 ;  /* 0x000000ffff0b7224 */ /* 0x000fc800000e0e06 */
[-C--:B------:R-:W-:Y:S02]  /*6ab0*/  IMAD R6, R11, R24.reuse, RZ ;  /* 0x000000180b067224 */ /* 0x080fe400078e02ff */
[----:B------:R-:W2:Y:S01]  /*6ac0*/  LDC R14, c[0x0][0x608] ;  /* 0x00018200ff0e7b82 */ /* 0x000ea20000000800 */
[----:B------:R-:W-:-:S04]  /*6ad0*/  IMAD.WIDE.U32 R10, R13, R24, R16 ;  /* 0x000000180d0a7225 */ /* 0x000fc800078e0010 */
[----:B------:R-:W-:-:S03]  /*6ae0*/  IMAD R13, R13, R25, R6 ;  /* 0x000000190d0d7224 */ /* 0x000fc600078e0206 */
[----:B------:R-:W3:Y:S01]  /*6af0*/  LDC R27, c[0x0][0x658] ;  /* 0x00019600ff1b7b82 */ /* 0x000ee20000000800 */
[----:B------:R-:W-:Y:S01]  /*6b00*/  IMAD.IADD R11, R11, 0x1, R13 ;  /* 0x000000010b0b7824 */ /* 0x000fe200078e020d */
[----:B0-----:R-:W-:-:S04]  /*6b10*/  ISETP.NE.U32.AND P0, PT, R28, RZ, PT ;  /* 0x000000ff1c00720c */ /* 0x001fc80003f05070 */
[----:B------:R-:W-:Y:S02]  /*6b20*/  ISETP.NE.AND.EX P0, PT, R29, RZ, PT, P0 ;  /* 0x000000ff1d00720c */ /* 0x000fe40003f05300 */
[----:B------:R-:W0:Y:S01]  /*6b30*/  LDC R20, c[0x0][0x600] ;  /* 0x00018000ff147b82 */ /* 0x000e220000000800 */
[-CC-:B-1----:R-:W-:Y:S01]  /*6b40*/  SHF.R.U64 R8, R10, R12.reuse, R11.reuse ;  /* 0x0000000c0a087219 */ /* 0x182fe2000000120b */
[----:B------:R-:W-:Y:S01]  /*6b50*/  IMAD.MOV.U32 R10, RZ, RZ, -0x1 ;  /* 0xffffffffff0a7424 */ /* 0x000fe200078e00ff */
[----:B------:R-:W-:-:S05]  /*6b60*/  SHF.R.U32.HI R11, RZ, R12, R11 ;  /* 0x0000000cff0b7219 */ /* 0x000fca000001160b */
[----:B------:R-:W1:Y:S01]  /*6b70*/  LDC R24, c[0x0][0x648] ;  /* 0x00019200ff187b82 */ /* 0x000e620000000800 */
[-CC-:B--2---:R-:W-:Y:S02]  /*6b80*/  SHF.R.U64 R21, R8, R14.reuse, R11.reuse ;  /* 0x0000000e08157219 */ /* 0x184fe4000000120b */
[----:B------:R-:W-:-:S05]  /*6b90*/  SHF.R.U32.HI R6, RZ, R14, R11 ;  /* 0x0000000eff067219 */ /* 0x000fca000001160b */
[----:B------:R-:W2:Y:S01]  /*6ba0*/  LDC R26, c[0x0][0x638] ;  /* 0x00018e00ff1a7b82 */ /* 0x000ea20000000800 */
[-C--:B---3--:R-:W-:Y:S02]  /*6bb0*/  SHF.L.U32 R10, R10, R27.reuse, RZ ;  /* 0x0000001b0a0a7219 */ /* 0x088fe400000006ff */
[-CC-:B------:R-:W-:Y:S02]  /*6bc0*/  SHF.R.U64 R25, R21, R27.reuse, R6.reuse ;  /* 0x0000001b15197219 */ /* 0x180fe40000001206 */
[----:B------:R-:W-:Y:S02]  /*6bd0*/  LOP3.LUT R32, RZ, R10, RZ, 0x33, !PT ;  /* 0x0000000aff207212 */ /* 0x000fe400078e33ff */
[----:B------:R-:W-:Y:S01]  /*6be0*/  SHF.R.U32.HI R11, RZ, R27, R6 ;  /* 0x0000001bff0b7219 */ /* 0x000fe20000011606 */
[----:B------:R-:W3:Y:S01]  /*6bf0*/  LDC R31, c[0x0][0x610] ;  /* 0x00018400ff1f7b82 */ /* 0x000ee20000000800 */
[----:B------:R-:W-:Y:S01]  /*6c00*/  IMAD.MOV.U32 R10, RZ, RZ, R25 ;  /* 0x000000ffff0a7224 */ /* 0x000fe200078e0019 */
[----:B------:R-:W-:Y:S06]  /*6c10*/  @!P0 BRA `(.L_x_165) ;  /* 0x0000000000288947 */ /* 0x000fec0003800000 */
        /* <DEDUP_REMOVED lines=10> */
.L_x_165:
[----:B------:R-:W-:Y:S02]  /*6cc0*/  ISETP.NE.AND P0, PT, R2, 0x1, PT ;  /* 0x000000010200780c */ /* 0x000fe40003f05270 */
[----:B-1----:R-:W-:Y:S01]  /*6cd0*/  SHF.R.U64 R6, R10, R24, R11 ;  /* 0x000000180a067219 */ /* 0x002fe2000000120b */
[----:B0-----:R-:W-:Y:S01]  /*6ce0*/  VIADD R11, R20, 0xffffffff ;  /* 0xffffffff140b7836 */ /* 0x001fe20000000000 */
[----:B------:R-:W-:Y:S02]  /*6cf0*/  SHF.L.U32 R30, R30, R27, RZ ;  /* 0x0000001b1e1e7219 */ /* 0x000fe400000006ff */
[----:B------:R-:W-:Y:S01]  /*6d00*/  LOP3.LUT R5, R21, R32, RZ, 0xc0, !PT ;  /* 0x0000002015057212 */ /* 0x000fe200078ec0ff */
[----:B------:R-:W-:-:S04]  /*6d10*/  IMAD.MOV R10, RZ, RZ, -R6 ;  /* 0x000000ffff0a7224 */ /* 0x000fc800078e0a06 */
[----:B------:R-:W-:Y:S01]  /*6d20*/  IMAD R6, R30, R6, R5 ;  /* 0x000000061e067224 */ /* 0x000fe200078e0205 */
[----:B------:R-:W-:Y:S01]  /*6d30*/  LOP3.LUT R5, R8, R11, RZ, 0xc0, !PT ;  /* 0x0000000b08057212 */ /* 0x000fe200078ec0ff */
[----:B------:R-:W-:Y:S02]  /*6d40*/  @P0 IMAD R7, R9, R23, R4 ;  /* 0x0000001709070224 */ /* 0x000fe400078e0204 */
[----:B--2---:R-:W-:Y:S02]  /*6d50*/  IMAD R4, R10, R26, R25 ;  /* 0x0000001a0a047224 */ /* 0x004fe400078e0219 */
[----:B---3--:R-:W-:Y:S02]  /*6d60*/  IMAD R7, R6, R31, R7 ;  /* 0x0000001f06077224 */ /* 0x008fe400078e0207 */
[----:B------:R-:W-:Y:S02]  /*6d70*/  IMAD R4, R4, R20, R5 ;  /* 0x0000001404047224 */ /* 0x000fe400078e0205 */
[----:B------:R-:W-:-:S02]  /*6d80*/  IMAD.MOV.U32 R8, RZ, RZ, 0x1 ;  /* 0x00000001ff087424 */ /* 0x000fc400078e00ff */
[----:B------:R-:W-:Y:S01]  /*6d90*/  IMAD.MOV.U32 R6, RZ, RZ, R22 ;  /* 0x000000ffff067224 */ /* 0x000fe200078e0016 */
[----:B------:R-:W-:Y:S02]  /*6da0*/  SEL R20, R4, R7, !P0 ;  /* 0x0000000704147207 */ /* 0x000fe40004000000 */
[----:B------:R-:W-:-:S07]  /*6db0*/  SEL R21, R7, R4, !P0 ;  /* 0x0000000407157207 */ /* 0x000fce0004000000 */
.L_x_163:
[----:B------:R-:W-:-:S08]  /*6dc0*/  NOP ;  /* 0x0000000000007918 */ /* 0x000fd00000000000 */
[----:B------:R-:W0:-:S00]  /*6dd0*/  USETMAXREG.DEALLOC.CTAPOOL 0x28 ;  /* 0x00000028000079c8 */ /* 0x000e0000080e0500 */
[----:B0-----:R-:W-:-:S13]  /*6de0*/  ISETP.NE.AND P0, PT, R3, RZ, PT ;  /* 0x000000ff0300720c */ /* 0x001fda0003f05270 */
[----:B------:R-:W-:Y:S05]  /*6df0*/  @P0 EXIT ;  /* 0x000000000000094d */ /* 0x000fea0003800000 */
[----:B------:R-:W-:Y:S01]  /*6e00*/  LOP3.LUT P0, RZ, R8, 0xff, RZ, 0xc0, !PT ;  /* 0x000000ff08ff7812 */ /* 0x000fe2000780c0ff */
[----:B------:R-:W-:Y:S02]  /*6e10*/  IMAD.MOV.U32 R3, RZ, RZ, 0x1 ;  /* 0x00000001ff037424 */ /* 0x000fe400078e00ff */
[----:B------:R-:W-:-:S10]  /*6e20*/  IMAD.MOV.U32 R8, RZ, RZ, RZ ;  /* 0x000000ffff087224 */ /* 0x000fd400078e00ff */
[----:B------:R-:W-:Y:S05]  /*6e30*/  @!P0 BRA `(.L_x_166) ;  /* 0x0000000c00508947 */ /* 0x000fea0003800000 */
[----:B------:R-:W0:Y:S01]  /*6e40*/  LDC R3, c[0x0][0x28c] ;  /* 0x0000a300ff037b82 */ /* 0x000e220000000800 */
[----:B------:R-:W1:Y:S01]  /*6e50*/  S2R R13, SR_CgaCtaId ;  /* 0x00000000000d7919 */ /* 0x000e620000008800 */
[----:B------:R-:W-:Y:S01]  /*6e60*/  ULDC UR5, c[0x0][0x658] ;  /* 0x0001960000057ab9 */ /* 0x000fe20000000800 */
[----:B------:R-:W-:Y:S01]  /*6e70*/  UMOV UR6, 0xffffffff ;  /* 0xffffffff00067882 */ /* 0x000fe20000000000 */
[----:B------:R-:W-:Y:S01]  /*6e80*/  BSSY B0, `(.L_x_166) ;  /* 0x00000cf000007945 */ /* 0x000fe20003800000 */
[----:B------:R-:W-:Y:S01]  /*6e90*/  USHF.L.U32 UR6, UR6, UR5, URZ ;  /* 0x0000000506067299 */ /* 0x000fe2000800063f */
[----:B------:R-:W-:Y:S01]  /*6ea0*/  IMAD.MOV.U32 R10, RZ, RZ, 0x1 ;  /* 0x00000001ff0a7424 */ /* 0x000fe200078e00ff */
[----:B------:R-:W-:Y:S01]  /*6eb0*/  LOP3.LUT R9, R18, 0x2, RZ, 0xfc, !PT ;  /* 0x0000000212097812 */ /* 0x000fe200078efcff */
[----:B------:R-:W-:Y:S01]  /*6ec0*/  IMAD.MOV.U32 R8, RZ, RZ, RZ ;  /* 0x000000ffff087224 */ /* 0x000fe200078e00ff */
[----:B------:R-:W-:Y:S01]  /*6ed0*/  ULDC UR4, c[0x0][0x600] ;  /* 0x0001800000047ab9 */ /* 0x000fe20000000800 */
[----:B------:R-:W-:Y:S01]  /*6ee0*/  UMOV UR7, 0x1 ;  /* 0x0000000100077882 */ /* 0x000fe20000000000 */
[----:B------:R-:W-:-:S02]  /*6ef0*/  UIADD3 UR13, UR4, -0x1, URZ ;  /* 0xffffffff040d7890 */ /* 0x000fc4000fffe03f */
[----:B------:R-:W-:Y:S02]  /*6f00*/  USHF.L.U32 UR15, UR7, UR5, URZ ;  /* 0x00000005070f7299 */ /* 0x000fe4000800063f */
[----:B------:R-:W-:Y:S01]  /*6f10*/  ULOP3.LUT UR14, URZ, UR6, URZ, 0x33, !UPT ;  /* 0x000000063f0e7292 */ /* 0x000fe2000f8e333f */
[----:B------:R-:W-:Y:S01]  /*6f20*/  ULDC.64 UR22, c[0x0][0x198] ;  /* 0x0000660000167ab9 */ /* 0x000fe20000000a00 */
[----:B0-----:R-:W-:-:S05]  /*6f30*/  VIADD R3, R3, 0x3f ;  /* 0x0000003f03037836 */ /* 0x001fca0000000000 */
[----:B------:R-:W-:-:S04]  /*6f40*/  SHF.R.S32.HI R4, RZ, 0x1f, R3 ;  /* 0x0000001fff047819 */ /* 0x000fc80000011403 */
[----:B------:R-:W-:Y:S01]  /*6f50*/  LEA.HI R4, R4, R3, RZ, 0x6 ;  /* 0x0000000304047211 */ /* 0x000fe200078f30ff */
[C---:B-1----:R-:W-:Y:S02]  /*6f60*/  IMAD.SHL.U32 R12, R13.reuse, 0x10, RZ ;  /* 0x000000100d0c7824 */ /* 0x042fe400078e00ff */
[----:B------:R-:W-:Y:S01]  /*6f70*/  IMAD.SHL.U32 R13, R13, 0x400, RZ ;  /* 0x000004000d0d7824 */ /* 0x000fe200078e00ff */
[----:B------:R-:W-:Y:S01]  /*6f80*/  SHF.R.S32.HI R11, RZ, 0x6, R4 ;  /* 0x00000006ff0b7819 */ /* 0x000fe20000011404 */
[----:B------:R-:W-:Y:S01]  /*6f90*/  IMAD.MOV.U32 R3, RZ, RZ, 0x1 ;  /* 0x00000001ff037424 */ /* 0x000fe200078e00ff */
[----:B------:R-:W-:Y:S02]  /*6fa0*/  LOP3.LUT R12, R12, 0x30, RZ, 0xc0, !PT ;  /* 0x000000300c0c7812 */ /* 0x000fe400078ec0ff */
[----:B------:R-:W-:Y:S01]  /*6fb0*/  LOP3.LUT R13, R13, 0xc00, RZ, 0xc0, !PT ;  /* 0x00000c000d0d7812 */ /* 0x000fe200078ec0ff */
[----:B------:R-:W-:-:S07]  /*6fc0*/  VIADD R19, R11, 0x1 ;  /* 0x000000010b137836 */ /* 0x000fce0000000000 */
.L_x_177:
[----:B------:R-:W-:-:S03]  /*6fd0*/  UMOV UR4, 0xffffffff ;  /* 0xffffffff00047882 */ /* 0x000fc60000000000 */
[----:B------:R-:W-:Y:S05]  /*6fe0*/  BRA.DIV UR4, `(.L_x_167) ;  /* 0x0000000e04f07947 */ /* 0x000fea000b800000 */
[----:B------:R-:W-:-:S13]  /*6ff0*/  ELECT P6, URZ, PT ;  /* 0x00000000003f782f */ /* 0x000fda00038c0000 */
.L_x_189:
[----:B------:R-:W-:Y:S04]  /*7000*/  BSSY B1, `(.L_x_168) ;  /* 0x0000043000017945 */ /* 0x000fe80003800000 */
[----:B------:R-:W-:Y:S05]  /*7010*/  @!P6 BRA `(.L_x_169) ;  /* 0x000000040004e947 */ /* 0x000fea0003800000 */
[----:B------:R-:W0:Y:S02]  /*7020*/  LDC R4, c[0x0][0x28c] ;  /* 0x0000a300ff047b82 */ /* 0x000e240000000800 */
[----:B0-----:R-:W-:-:S13]  /*7030*/  ISETP.GE.AND P0, PT, R4, 0x1, PT ;  /* 0x000000010400780c */ /* 0x001fda0003f06270 */
[----:B------:R-:W-:Y:S05]  /*7040*/  @!P0 BRA `(.L_x_169) ;  /* 0x0000000000f88947 */ /* 0x000fea0003800000 */
[----:B------:R-:W-:Y:S02]  /*7050*/  IMAD.SHL.U32 R22, R20, 0x80, RZ ;  /* 0x0000008014167824 */ /* 0x000fe400078e00ff */
[----:B------:R-:W-:Y:S02]  /*7060*/  IMAD.SHL.U32 R21, R21, 0x80, RZ ;  /* 0x0000008015157824 */ /* 0x000fe400078e00ff */
[----:B------:R-:W-:Y:S02]  /*7070*/  IMAD.MOV.U32 R25, RZ, RZ, RZ ;  /* 0x000000ffff197224 */ /* 0x000fe400078e00ff */
[----:B------:R-:W-:Y:S02]  /*7080*/  IMAD.MOV.U32 R4, RZ, RZ, R12 ;  /* 0x000000ffff047224 */ /* 0x000fe400078e000c */
[----:B------:R-:W-:Y:S02]  /*7090*/  IMAD.MOV.U32 R5, RZ, RZ, R19 ;  /* 0x000000ffff057224 */ /* 0x000fe400078e0013 */
[----:B------:R-:W-:-:S02]  /*70a0*/  IMAD.MOV.U32 R7, RZ, RZ, R3 ;  /* 0x000000ffff077224 */ /* 0x000fc400078e0003 */
[----:B------:R-:W-:Y:S02]  /*70b0*/  IMAD.MOV.U32 R14, RZ, RZ, R8 ;  /* 0x000000ffff0e7224 */ /* 0x000fe400078e0008 */
[----:B------:R-:W-:-:S07]  /*70c0*/  VIADD R26, R22, 0x40 ;  /* 0x00000040161a7836 */ /* 0x000fce0000000000 */
.L_x_172:
[----:B------:R-:W0:Y:S01]  /*70d0*/  S2R R20, SR_CgaCtaId ;  /* 0x0000000000147919 */ /* 0x000e220000008800 */
[----:B------:R-:W-:Y:S02]  /*70e0*/  MOV R15, 0x400 ;  /* 0x00000400000f7802 */ /* 0x000fe40000000f00 */
[----:B------:R-:W-:Y:S02]  /*70f0*/  ISETP.NE.AND P1, PT, R0, RZ, PT ;  /* 0x000000ff0000720c */ /* 0x000fe40003f25270 */
[----:B0-----:R-:W-:Y:S02]  /*7100*/  LEA R23, R20, R15, 0x18 ;  /* 0x0000000f14177211 */ /* 0x001fe400078ec0ff */
[----:B------:R-:W-:-:S09]  /*7110*/  SHF.L.U32 R15, R7, 0x1f, RZ ;  /* 0x0000001f070f7819 */ /* 0x000fd200000006ff */
[----:B------:R-:W0:Y:S01]  /*7120*/  @!P1 LDC R20, c[0x0][0x500] ;  /* 0x00014000ff149b82 */ /* 0x000e220000000800 */
[----:B------:R-:W-:-:S04]  /*7130*/  IMAD R24, R14, 0x8, R23 ;  /* 0x000000080e187824 */ /* 0x000fc800078e0217 */
[----:B------:R-:W1:Y:S02]  /*7140*/  SYNCS.PHASECHK.TRANS64.TRYWAIT P0, [R24+URZ+0x28], R15 ;  /* 0x0000280f180075a7 */ /* 0x000e64000800017f */
[----:B-1----:R-:W-:Y:S05]  /*7150*/  @!P0 BRA `(.L_x_170) ;  /* 0x0000000c00b48947 */ /* 0x002fea0003800000 */
.L_x_190:
[----:B-1----:R-:W-:Y:S01]  /*7160*/  PRMT R15, R9, 0x9910, RZ ;  /* 0x00009910090f7816 */ /* 0x002fe200000000ff */
[----:B0-----:R0:W-:Y:S03]  /*7170*/  @!P1 SYNCS.ARRIVE.TRANS64 RZ, [R24+URZ], R20 ;  /* 0x0000001418ff99a7 */ /* 0x0011e6000800003f */
[----:B------:R-:W-:-:S13]  /*7180*/  ISETP.NE.AND P0, PT, R15, 0x2, PT ;  /* 0x000000020f00780c */ /* 0x000fda0003f05270 */
[----:B0-----:R-:W-:Y:S05]  /*7190*/  @P0 BRA `(.L_x_171) ;  /* 0x0000000000040947 */ /* 0x001fea0003800000 */
[----:B------:R-:W-:Y:S01]  /*71a0*/  BPT.TRAP 0x1 ;  /* 0x000000040000795c */ /* 0x000fe20000300000 */
.L_x_171:
[----:B------:R-:W-:Y:S01]  /*71b0*/  IMAD R15, R14, 0x2000, R13 ;  /* 0x000020000e0f7824 */ /* 0x000fe200078e020d */
[----:B------:R-:W-:Y:S01]  /*71c0*/  R2UR UR25, R24 ;  /* 0x00000000181972ca */ /* 0x000fe200000e0000 */
[--C-:B------:R-:W-:Y:S01]  /*71d0*/  IMAD R20, R14, 0x4000, R23.reuse ;  /* 0x000040000e147824 */ /* 0x100fe200078e0217 */
[----:B------:R-:W-:Y:S01]  /*71e0*/  R2UR UR28, R6 ;  /* 0x00000000061c72ca */ /* 0x000fe200000e0000 */
[----:B------:R-:W-:Y:S01]  /*71f0*/  IMAD R15, R15, 0x2, R23 ;  /* 0x000000020f0f7824 */ /* 0x000fe200078e0217 */
[----:B------:R-:W-:Y:S01]  /*7200*/  UIADD3 UR4, UP0, UR22, 0xf0, URZ ;  /* 0x000000f016047890 */ /* 0x000fe2000ff1e03f */
[----:B------:R-:W-:Y:S01]  /*7210*/  VIADD R5, R5, 0xffffffff ;  /* 0xffffffff05057836 */ /* 0x000fe20000000000 */
[----:B------:R-:W-:Y:S01]  /*7220*/  R2UR UR24, R20 ;  /* 0x00000000141872ca */ /* 0x000fe200000e0000 */
[----:B------:R-:W-:Y:S01]  /*7230*/  UIADD3 UR30, UP1, UR22, 0x1f0, URZ ;  /* 0x000001f0161e7890 */ /* 0x000fe2000ff3e03f */
[----:B------:R-:W-:Y:S01]  /*7240*/  R2UR UR8, R15 ;  /* 0x000000000f0872ca */ /* 0x000fe200000e0000 */
[----:B------:R-:W-:Y:S01]  /*7250*/  UIADD3.X UR5, URZ, UR23, URZ, UP0, !UPT ;  /* 0x000000173f057290 */ /* 0x000fe200087fe43f */
[----:B------:R-:W-:Y:S01]  /*7260*/  R2UR UR19, R4 ;  /* 0x00000000041372ca */ /* 0x000fe200000e0000 */
[----:B------:R-:W-:Y:S01]  /*7270*/  UIADD3.X UR31, URZ, UR23, URZ, UP1, !UPT ;  /* 0x000000173f1f7290 */ /* 0x000fe20008ffe43f */
[----:B------:R-:W-:Y:S01]  /*7280*/  R2UR UR26, R25 ;  /* 0x00000000191a72ca */ /* 0x000fe200000e0000 */
[----:B------:R-:W-:Y:S01]  /*7290*/  VIADD R14, R14, 0x1 ;  /* 0x000000010e0e7836 */ /* 0x000fe20000000000 */
[----:B------:R-:W-:Y:S01]  /*72a0*/  R2UR UR27, R21 ;  /* 0x00000000151b72ca */ /* 0x000fe200000e0000 */
[----:B------:R-:W-:Y:S01]  /*72b0*/  UMOV UR6, 0x0 ;  /* 0x0000000000067882 */ /* 0x000fe20000000000 */
[----:B------:R-:W-:Y:S01]  /*72c0*/  R2UR UR18, R22 ;  /* 0x00000000161272ca */ /* 0x000fe200000e0000 */
[----:B------:R-:W-:Y:S01]  /*72d0*/  UMOV UR7, 0x10000000 ;  /* 0x1000000000077882 */ /* 0x000fe20000000000 */
[----:B------:R-:W-:Y:S01]  /*72e0*/  R2UR UR10, R26 ;  /* 0x000000001a0a72ca */ /* 0x000fe200000e0000 */
[----:B------:R-:W-:Y:S01]  /*72f0*/  UIADD3 UR24, UR24, 0x100, URZ ;  /* 0x0000010018187890 */ /* 0x000fe2000fffe03f */
[----:B------:R-:W-:Y:S01]  /*7300*/  ISETP.GT.AND P1, PT, R5, 0x1, PT ;  /* 0x000000010500780c */ /* 0x000fe20003f24270 */
[----:B------:R-:W-:Y:S01]  /*7310*/  UIADD3 UR16, UR8, 0x14100, URZ ;  /* 0x0001410008107890 */ /* 0x000fe2000fffe03f */
[----:B------:R-:W-:Y:S01]  /*7320*/  ISETP.NE.AND P0, PT, R14, 0x5, PT ;  /* 0x000000050e00780c */ /* 0x000fe20003f05270 */
[----:B------:R-:W-:Y:S01]  /*7330*/  UIADD3 UR8, UR8, 0x16100, URZ ;  /* 0x0001610008087890 */ /* 0x000fe2000fffe03f */
[----:B------:R-:W-:Y:S01]  /*7340*/  VIADD R4, R4, 0x40 ;  /* 0x0000004004047836 */ /* 0x000fe20000000000 */
[----:B------:R-:W-:Y:S01]  /*7350*/  UMOV UR21, 0xf0000 ;  /* 0x000f000000157882 */ /* 0x000fe20000000000 */
[----:B------:R-:W-:Y:S01]  /*7360*/  UMOV UR17, UR25 ;  /* 0x0000001900117c82 */ /* 0x000fe20008000000 */
[----:B------:R-:W-:Y:S01]  /*7370*/  UMOV UR20, UR28 ;  /* 0x0000001c00147c82 */ /* 0x000fe20008000000 */
[----:B------:R-:W-:Y:S01]  /*7380*/  UMOV UR9, UR25 ;  /* 0x0000001900097c82 */ /* 0x000fe20008000000 */
[----:B------:R-:W-:Y:S01]  /*7390*/  UMOV UR11, UR19 ;  /* 0x00000013000b7c82 */ /* 0x000fe20008000000 */
[----:B------:R0:W-:Y:S01]  /*73a0*/  UTMALDG.3D [UR24], [UR4], desc[UR6] ;  /* 0x00000618040075b4 */ /* 0x0001e20008011000 */
[----:B------:R-:W-:Y:S01]  /*73b0*/  UMOV UR12, UR28 ;  /* 0x0000001c000c7c82 */ /* 0x000fe20008000000 */
[----:B------:R-:W-:Y:S01]  /*73c0*/  SEL R20, RZ, 0x1, P0 ;  /* 0x00000001ff147807 */ /* 0x000fe20000000000 */
[----:B------:R-:W-:Y:S01]  /*73d0*/  VIADD R25, R25, 0x40 ;  /* 0x0000004019197836 */ /* 0x000fe20000000000 */
[----:B------:R-:W-:-:S02]  /*73e0*/  SEL R14, R14, RZ, P0 ;  /* 0x000000ff0e0e7207 */ /* 0x000fc40000000000 */
[----:B------:R-:W-:Y:S01]  /*73f0*/  LOP3.LUT R7, R7, R20, RZ, 0x3c, !PT ;  /* 0x0000001407077212 */ /* 0x000fe200078e3cff */
[----:B------:R0:W-:Y:S01]  /*7400*/  UTMALDG.3D.MULTICAST [UR16], [UR30], UR21, desc[UR6] ;  /* 0x000006101e0073b4 */ /* 0x0001e20008011815 */
[----:B------:R0:W-:Y:S02]  /*7410*/  UTMALDG.3D.MULTICAST [UR8], [UR30], UR21, desc[UR6] ;  /* 0x000006081e0073b4 */ /* 0x0001e40008011815 */
[----:B0-----:R-:W-:Y:S05]  /*7420*/  @P1 BRA `(.L_x_172) ;  /* 0xfffffffc00281947 */ /* 0x001fea000383ffff */
.L_x_169:
[----:B------:R-:W-:Y:S05]  /*7430*/  BSYNC B1 ;  /* 0x0000000000017941 */ /* 0x000fea0003800000 */
.L_x_168:
[----:B------:R-:W-:Y:S01]  /*7440*/  LOP3.LUT P1, RZ, R10, 0xff, RZ, 0xc0, !PT ;  /* 0x000000ff0aff7812 */ /* 0x000fe2000782c0ff */
[C---:B------:R-:W-:Y:S01]  /*7450*/  IMAD.IADD R7, R11.reuse, 0x1, R8 ;  /* 0x000000010b077824 */ /* 0x040fe200078e0208 */
[----:B------:R-:W-:Y:S01]  /*7460*/  ULDC.64 UR4, c[0x0][0x650] ;  /* 0x0001940000047ab9 */ /* 0x000fe20000000a00 */
[----:B------:R-:W-:Y:S01]  /*7470*/  ISETP.GE.U32.AND P2, PT, R11, 0x5, PT ;  /* 0x000000050b00780c */ /* 0x000fe20003f46070 */
[----:B------:R-:W-:Y:S01]  /*7480*/  BSSY B1, `(.L_x_173) ;  /* 0x000006c000017945 */ /* 0x000fe20003800000 */
[----:B------:R-:W-:Y:S01]  /*7490*/  IMAD.MOV.U32 R21, RZ, RZ, -0x1 ;  /* 0xffffffffff157424 */ /* 0x000fe200078e00ff */
[----:B------:R-:W-:Y:S01]  /*74a0*/  ISETP.GT.U32.AND P0, PT, R7, 0x4, PT ;  /* 0x000000040700780c */ /* 0x000fe20003f04070 */
[----:B------:R-:W-:Y:S01]  /*74b0*/  IMAD.MOV.U32 R20, RZ, RZ, -0x1 ;  /* 0xffffffffff147424 */ /* 0x000fe200078e00ff */
[----:B------:R-:W-:Y:S02]  /*74c0*/  PRMT R10, RZ, 0x7610, R10 ;  /* 0x00007610ff0a7816 */ /* 0x000fe4000000000a */
[----:B------:R-:W-:-:S03]  /*74d0*/  ISETP.LT.U32.AND P0, PT, R11, 0x5, P0 ;  /* 0x000000050b00780c */ /* 0x000fc60000701070 */
[----:B------:R-:W0:Y:S01]  /*74e0*/  @P1 S2R R5, SR_CgaCtaId ;  /* 0x0000000000051919 */ /* 0x000e220000008800 */
[----:B------:R-:W-:-:S04]  /*74f0*/  @P1 MOV R4, 0x400 ;  /* 0x0000040000041802 */ /* 0x000fc80000000f00 */
[----:B0-----:R-:W-:Y:S01]  /*7500*/  @P1 LEA R6, R5, R4, 0x18 ;  /* 0x0000000405061211 */ /* 0x001fe200078ec0ff */
[----:B------:R-:W-:Y:S01]  /*7510*/  IMAD.WIDE.U32 R4, R7, -0x33333333, RZ ;  /* 0xcccccccd07047825 */ /* 0x000fe200078e00ff */
[----:B------:R-:W-:Y:S02]  /*7520*/  SEL R4, RZ, 0x1, !P0 ;  /* 0x00000001ff047807 */ /* 0x000fe40004000000 */
[----:B------:R0:W-:Y:S01]  /*7530*/  @P1 SYNCS.ARRIVE.TRANS64.A1T0 RZ, [R6+URZ+0x68], RZ ;  /* 0x000068ff06ff19a7 */ /* 0x0001e2000810003f */
[----:B------:R-:W-:Y:S02]  /*7540*/  IADD3 R16, P1, R16, UR36, RZ ;  /* 0x0000002410107c10 */ /* 0x000fe4000ff3e0ff */
[----:B------:R-:W-:Y:S02]  /*7550*/  LOP3.LUT R3, R3, R4, RZ, 0x3c, !PT ;  /* 0x0000000403037212 */ /* 0x000fe400078e3cff */
[----:B------:R-:W-:Y:S02]  /*7560*/  IADD3.X R17, R17, UR42, RZ, P1, !PT ;  /* 0x0000002a11117c10 */ /* 0x000fe40008ffe4ff */
[----:B------:R-:W-:-:S02]  /*7570*/  ISETP.GE.U32.AND P0, PT, R16, UR4, PT ;  /* 0x0000000410007c0c */ /* 0x000fc4000bf06070 */
[----:B0-----:R-:W-:Y:S02]  /*7580*/  SHF.R.U32.HI R6, RZ, 0x2, R5 ;  /* 0x00000002ff067819 */ /* 0x001fe40000011605 */
[----:B------:R-:W-:Y:S02]  /*7590*/  ISETP.GE.U32.AND.EX P0, PT, R17, UR5, PT, P0 ;  /* 0x0000000511007c0c */ /* 0x000fe4000bf06100 */
[----:B------:R-:W-:Y:S01]  /*75a0*/  @P2 LOP3.LUT R3, R3, 0x1, R6, 0x78, !PT ;  /* 0x0000000103032812 */ /* 0x000fe200078e7806 */
[----:B------:R-:W-:Y:S01]  /*75b0*/  IMAD R8, R6, -0x5, R7 ;  /* 0xfffffffb06087824 */ /* 0x000fe200078e0207 */
[----:B------:R-:W-:Y:S01]  /*75c0*/  PRMT R4, RZ, 0x7610, R4 ;  /* 0x00007610ff047816 */ /* 0x000fe20000000004 */
[----:B------:R-:W-:-:S08]  /*75d0*/  IMAD.MOV.U32 R6, RZ, RZ, -0x1 ;  /* 0xffffffffff067424 */ /* 0x000fd000078e00ff */
[----:B------:R-:W-:Y:S05]  /*75e0*/  @P0 BRA `(.L_x_174) ;  /* 0x0000000400540947 */ /* 0x000fea0003800000 */
[----:B------:R-:W0:Y:S01]  /*75f0*/  S2R R15, SR_CTAID.X ;  /* 0x00000000000f7919 */ /* 0x000e220000002500 */
[----:B------:R-:W-:Y:S01]  /*7600*/  ULDC.64 UR4, c[0x0][0x628] ;  /* 0x00018a0000047ab9 */ /* 0x000fe20000000a00 */
[----:B------:R-:W-:Y:S01]  /*7610*/  ULDC UR7, c[0x0][0x630] ;  /* 0x00018c0000077ab9 */ /* 0x000fe20000000800 */
[----:B------:R-:W-:Y:S01]  /*7620*/  ISETP.NE.U32.AND P0, PT, RZ, UR4, PT ;  /* 0x00000004ff007c0c */ /* 0x000fe2000bf05070 */
[----:B------:R-:W1:Y:S01]  /*7630*/  S2R R20, SR_CTAID.Y ;  /* 0x0000000000147919 */ /* 0x000e620000002600 */
[----:B------:R-:W-:Y:S01]  /*7640*/  ULDC UR8, c[0x0][0x150] ;  /* 0x0000540000087ab9 */ /* 0x000fe20000000800 */
[----:B------:R-:W-:Y:S01]  /*7650*/  IMAD.MOV.U32 R4, RZ, RZ, R16 ;  /* 0x000000ffff047224 */ /* 0x000fe200078e0010 */
[----:B------:R-:W-:Y:S01]  /*7660*/  ISETP.NE.AND.EX P0, PT, RZ, UR5, PT, P0 ;  /* 0x00000005ff007c0c */ /* 0x000fe2000bf05300 */
[----:B------:R-:W-:Y:S01]  /*7670*/  IMAD.MOV.U32 R5, RZ, RZ, R17 ;  /* 0x000000ffff057224 */ /* 0x000fe200078e0011 */
[----:B0-----:R-:W-:-:S11]  /*7680*/  I2FP.F32.U32 R22, R15 ;  /* 0x0000000f00167245 */ /* 0x001fd60000201000 */
[----:B------:R-:W-:Y:S05]  /*7690*/  @!P0 BRA `(.L_x_175) ;  /* 0x0000000000288947 */ /* 0x000fea0003800000 */
[----:B------:R-:W-:Y:S02]  /*76a0*/  ULDC UR6, c[0x0][0x634] ;  /* 0x00018d0000067ab9 */ /* 0x000fe40000000800 */
[----:B------:R-:W-:-:S05]  /*76b0*/  IADD3 R5, P0, R16, UR6, RZ ;  /* 0x0000000610057c10 */ /* 0x000fca000ff1e0ff */
[----:B------:R-:W-:-:S04]  /*76c0*/  IMAD.X R21, RZ, RZ, R17, P0 ;  /* 0x000000ffff157224 */ /* 0x000fc800000e0611 */
[----:B------:R-:W-:-:S04]  /*76d0*/  IMAD.WIDE.U32 R6, R21, UR4, RZ ;  /* 0x0000000415067c25 */ /* 0x000fc8000f8e00ff */
[----:B------:R-:W-:-:S04]  /*76e0*/  IMAD.WIDE.U32 R6, P0, R5, UR5, R6 ;  /* 0x0000000505067c25 */ /* 0x000fc8000f800006 */
[----:B------:R-:W-:-:S04]  /*76f0*/  IMAD.WIDE.U32 R4, R5, UR4, RZ ;  /* 0x0000000405047c25 */ /* 0x000fc8000f8e00ff */
[----:B------:R-:W-:Y:S01]  /*7700*/  IMAD.MOV.U32 R4, RZ, RZ, R7 ;  /* 0x000000ffff047224 */ /* 0x000fe200078e0007 */
[----:B------:R-:W-:Y:S01]  /*7710*/  IADD3 RZ, P1, R5, R6, RZ ;  /* 0x0000000605ff7210 */ /* 0x000fe20007f3e0ff */
[----:B------:R-:W-:-:S04]  /*7720*/  IMAD.X R5, RZ, RZ, RZ, P0 ;  /* 0x000000ffff057224 */ /* 0x000fc800000e06ff */
[----:B------:R-:W-:-:S08]  /*7730*/  IMAD.WIDE.U32.X R4, R21, UR5, R4, P1 ;  /* 0x0000000515047c25 */ /* 0x000fd000088e0404 */
.L_x_175:
[--C-:B------:R-:W-:Y:S01]  /*7740*/  SHF.R.U64 R14, R4, UR7, R5.reuse ;  /* 0x00000007040e7c19 */ /* 0x100fe20008001205 */
[----:B------:R-:W-:Y:S01]  /*7750*/  FMUL R22, R22, UR8 ;  /* 0x0000000816167c20 */ /* 0x000fe20008400000 */
[----:B------:R-:W-:Y:S01]  /*7760*/  SHF.R.U32.HI R4, RZ, UR7, R5 ;  /* 0x00000007ff047c19 */ /* 0x000fe20008011605 */
[----:B------:R-:W0:Y:S01]  /*7770*/  LDC R6, c[0x0][0x144] ;  /* 0x00005100ff067b82 */ /* 0x000e220000000800 */
[----:B------:R-:W-:Y:S01]  /*7780*/  IADD3 R5, P0, RZ, -R14, RZ ;  /* 0x8000000eff057210 */ /* 0x000fe20007f1e0ff */
[----:B------:R-:W-:Y:S01]  /*7790*/  ULDC UR6, c[0x0][0x154] ;  /* 0x0000550000067ab9 */ /* 0x000fe20000000800 */
[----:B-1----:R-:W-:Y:S01]  /*77a0*/  I2FP.F32.U32 R7, R20 ;  /* 0x0000001400077245 */ /* 0x002fe20000201000 */
[----:B------:R-:W1:Y:S01]  /*77b0*/  F2I.U32.TRUNC.NTZ R22, R22 ;  /* 0x0000001600167305 */ /* 0x000e62000020f000 */
[----:B------:R-:W-:Y:S01]  /*77c0*/  ULDC.64 UR4, c[0x0][0x620] ;  /* 0x0001880000047ab9 */ /* 0x000fe20000000a00 */
[----:B------:R-:W-:Y:S01]  /*77d0*/  IMAD.X R4, RZ, RZ, ~R4, P0 ;  /* 0x000000ffff047224 */ /* 0x000fe200000e0e04 */
[----:B------:R-:W-:Y:S01]  /*77e0*/  ISETP.NE.AND P2, PT, R2, 0x1, PT ;  /* 0x000000010200780c */ /* 0x000fe20003f45270 */
[----:B------:R-:W-:Y:S01]  /*77f0*/  FMUL R23, R7, UR6 ;  /* 0x0000000607177c20 */ /* 0x000fe20008400000 */
[----:B------:R-:W2:Y:S01]  /*7800*/  LDC R25, c[0x0][0x148] ;  /* 0x00005200ff197b82 */ /* 0x000ea20000000800 */
[----:B------:R-:W-:Y:S01]  /*7810*/  IMAD R4, R4, UR4, RZ ;  /* 0x0000000404047c24 */ /* 0x000fe2000f8e02ff */
[----:B------:R-:W-:-:S02]  /*7820*/  ULDC.64 UR6, c[0x0][0x640] ;  /* 0x0001900000067ab9 */ /* 0x000fc40000000a00 */
[----:B------:R-:W-:Y:S01]  /*7830*/  ISETP.NE.U32.AND P0, PT, RZ, UR6, PT ;  /* 0x00000006ff007c0c */ /* 0x000fe2000bf05070 */
[----:B------:R-:W3:Y:S01]  /*7840*/  F2I.U32.TRUNC.NTZ R23, R23 ;  /* 0x0000001700177305 */ /* 0x000ee2000020f000 */
[C---:B------:R-:W-:Y:S02]  /*7850*/  IMAD R7, R5.reuse, UR5, R4 ;  /* 0x0000000505077c24 */ /* 0x040fe4000f8e0204 */
[----:B------:R-:W-:Y:S01]  /*7860*/  IMAD.WIDE.U32 R4, R5, UR4, R16 ;  /* 0x0000000405047c25 */ /* 0x000fe2000f8e0010 */
[----:B------:R-:W-:Y:S01]  /*7870*/  ULDC UR4, c[0x0][0x618] ;  /* 0x0001860000047ab9 */ /* 0x000fe20000000800 */
[----:B------:R-:W-:Y:S02]  /*7880*/  ISETP.NE.AND.EX P0, PT, RZ, UR7, PT, P0 ;  /* 0x00000007ff007c0c */ /* 0x000fe4000bf05300 */
[----:B------:R-:W-:Y:S02]  /*7890*/  IMAD.IADD R5, R5, 0x1, R7 ;  /* 0x0000000105057824 */ /* 0x000fe400078e0207 */
[----:B-1----:R-:W-:-:S03]  /*78a0*/  IMAD.MOV R22, RZ, RZ, -R22 ;  /* 0x000000ffff167224 */ /* 0x002fc600078e0a16 */
[----:B------:R-:W-:Y:S01]  /*78b0*/  SHF.R.U64 R21, R4, UR4, R5 ;  /* 0x0000000404157c19 */ /* 0x000fe20008001205 */
[----:B0-----:R-:W-:Y:S01]  /*78c0*/  IMAD R15, R6, R22, R15 ;  /* 0x00000016060f7224 */ /* 0x001fe200078e020f */
[----:B------:R-:W-:Y:S01]  /*78d0*/  SHF.R.U32.HI R4, RZ, UR4, R5 ;  /* 0x00000004ff047c19 */ /* 0x000fe20008011605 */
[----:B------:R-:W-:Y:S01]  /*78e0*/  ULDC UR4, c[0x0][0x608] ;  /* 0x0001820000047ab9 */ /* 0x000fe20000000800 */
[----:B---3--:R-:W-:Y:S02]  /*78f0*/  IMAD.MOV R6, RZ, RZ, -R23 ;  /* 0x000000ffff067224 */ /* 0x008fe400078e0a17 */
[--C-:B------:R-:W-:Y:S02]  /*7900*/  SHF.R.U64 R22, R21, UR4, R4.reuse ;  /* 0x0000000415167c19 */ /* 0x100fe40008001204 */
[----:B------:R-:W-:Y:S01]  /*7910*/  SHF.R.U32.HI R5, RZ, UR4, R4 ;  /* 0x00000004ff057c19 */ /* 0x000fe20008011604 */
[----:B------:R-:W-:Y:S01]  /*7920*/  ULDC UR4, c[0x0][0x658] ;  /* 0x0001960000047ab9 */ /* 0x000fe20000000800 */
[----:B--2---:R-:W-:-:S02]  /*7930*/  @P2 IMAD R15, R25, R6, R20 ;  /* 0x00000006190f2224 */ /* 0x004fc400078e0214 */
[--C-:B------:R-:W-:Y:S02]  /*7940*/  SHF.R.U64 R20, R22, UR4, R5.reuse ;  /* 0x0000000416147c19 */ /* 0x100fe40008001205 */
[----:B------:R-:W-:-:S03]  /*7950*/  SHF.R.U32.HI R23, RZ, UR4, R5 ;  /* 0x00000004ff177c19 */ /* 0x000fc60008011605 */
[----:B------:R-:W-:Y:S02]  /*7960*/  IMAD.MOV.U32 R6, RZ, RZ, R20 ;  /* 0x000000ffff067224 */ /* 0x000fe400078e0014 */
[----:B------:R-:W-:Y:S01]  /*7970*/  IMAD.MOV.U32 R5, RZ, RZ, R23 ;  /* 0x000000ffff057224 */ /* 0x000fe200078e0017 */
[----:B------:R-:W-:Y:S06]  /*7980*/  @!P0 BRA `(.L_x_176) ;  /* 0x00000000002c8947 */ /* 0x000fec0003800000 */
        /* <DEDUP_REMOVED lines=9> */
[----:B------:R-:W-:-:S04]  /*7a20*/  IMAD.WIDE.U32.X R4, R23, UR7, R4, P1 ;  /* 0x0000000717047c25 */ /* 0x000fc800088e0404 */
[----:B------:R-:W-:-:S07]  /*7a30*/  IMAD.MOV.U32 R6, RZ, RZ, R4 ;  /* 0x000000ffff067224 */ /* 0x000fce00078e0004 */
.L_x_176:
[----:B------:R-:W-:Y:S01]  /*7a40*/  ULDC UR4, c[0x0][0x648] ;  /* 0x0001920000047ab9 */ /* 0x000fe20000000800 */
[----:B------:R-:W-:Y:S01]  /*7a50*/  LOP3.LUT R4, R22, UR14, RZ, 0xc0, !PT ;  /* 0x0000000e16047c12 */ /* 0x000fe2000f8ec0ff */
[----:B------:R-:W-:Y:S01]  /*7a60*/  ULDC UR5, c[0x0][0x610] ;  /* 0x0001840000057ab9 */ /* 0x000fe20000000800 */
[----:B------:R-:W-:Y:S01]  /*7a70*/  SHF.R.U64 R5, R6, UR4, R5 ;  /* 0x0000000406057c19 */ /* 0x000fe20008001205 */
[----:B------:R-:W-:Y:S01]  /*7a80*/  ULDC UR4, c[0x0][0x638] ;  /* 0x00018e0000047ab9 */ /* 0x000fe20000000800 */
[----:B------:R-:W-:-:S03]  /*7a90*/  LOP3.LUT R21, R21, UR13, RZ, 0xc0, !PT ;  /* 0x0000000d15157c12 */ /* 0x000fc6000f8ec0ff */
[----:B------:R-:W-:Y:S02]  /*7aa0*/  IMAD.MOV R7, RZ, RZ, -R5 ;  /* 0x000000ffff077224 */ /* 0x000fe400078e0a05 */
[----:B------:R-:W-:Y:S02]  /*7ab0*/  IMAD R4, R5, UR15, R4 ;  /* 0x0000000f05047c24 */ /* 0x000fe4000f8e0204 */
[----:B------:R-:W-:Y:S01]  /*7ac0*/  IMAD R20, R7, UR4, R20 ;  /* 0x0000000407147c24 */ /* 0x000fe2000f8e0214 */
[----:B------:R-:W-:Y:S01]  /*7ad0*/  ULDC UR4, c[0x0][0x600] ;  /* 0x0001800000047ab9 */ /* 0x000fe20000000800 */
[----:B------:R-:W-:Y:S02]  /*7ae0*/  IMAD R15, R4, UR5, R15 ;  /* 0x00000005040f7c24 */ /* 0x000fe4000f8e020f */
[----:B------:R-:W-:Y:S02]  /*7af0*/  IMAD R6, R20, UR4, R21 ;  /* 0x0000000414067c24 */ /* 0x000fe4000f8e0215 */
[----:B------:R-:W-:-:S03]  /*7b00*/  IMAD.MOV.U32 R4, RZ, RZ, 0x1 ;  /* 0x00000001ff047424 */ /* 0x000fc600078e00ff */
[----:B------:R-:W-:Y:S02]  /*7b10*/  SEL R20, R6, R15, !P2 ;  /* 0x0000000f06147207 */ /* 0x000fe40005000000 */
[----:B------:R-:W-:Y:S01]  /*7b20*/  SEL R21, R15, R6, !P2 ;  /* 0x000000060f157207 */ /* 0x000fe20005000000 */
[----:B------:R-:W-:-:S07]  /*7b30*/  IMAD.MOV.U32 R6, RZ, RZ, R14 ;  /* 0x000000ffff067224 */ /* 0x000fce00078e000e */
.L_x_174:
[----:B------:R-:W-:Y:S05]  /*7b40*/  BSYNC B1 ;  /* 0x0000000000017941 */ /* 0x000fea0003800000 */
.L_x_173:
[----:B------:R-:W-:-:S13]  /*7b50*/  LOP3.LUT P0, RZ, R4, 0xff, RZ, 0xc0, !PT ;  /* 0x000000ff04ff7812 */ /* 0x000fda000780c0ff */
[----:B------:R-:W-:Y:S05]  /*7b60*/  @P0 BRA `(.L_x_177) ;  /* 0xfffffff400180947 */ /* 0x000fea000383ffff */
[----:B------:R-:W-:Y:S05]  /*7b70*/  BSYNC B0 ;  /* 0x0000000000007941 */ /* 0x000fea0003800000 */
.L_x_166:
[----:B------:R-:W-:-:S03]  /*7b80*/  UMOV UR4, 0xffffffff ;  /* 0xffffffff00047882 */ /* 0x000fc60000000000 */
[----:B------:R-:W-:Y:S05]  /*7b90*/  BRA.DIV UR4, `(.L_x_178) ;  /* 0x0000000604387947 */ /* 0x000fea000b800000 */
[----:B------:R-:W-:-:S13]  /*7ba0*/  ELECT P6, URZ, PT ;  /* 0x00000000003f782f */ /* 0x000fda00038c0000 */
.L_x_193:
[----:B------:R-:W-:Y:S04]  /*7bb0*/  BSSY B0, `(.L_x_179) ;  /* 0x0000034000007945 */ /* 0x000fe80003800000 */
[----:B------:R-:W-:Y:S05]  /*7bc0*/  @!P6 BRA `(.L_x_180) ;  /* 0x0000000000c8e947 */ /* 0x000fea0003800000 */
[----:B------:R-:W-:-:S04]  /*7bd0*/  LOP3.LUT R18, R18, 0x2, RZ, 0xfc, !PT ;  /* 0x0000000212127812 */ /* 0x000fc800078efcff */
[----:B------:R-:W-:-:S13]  /*7be0*/  ISETP.NE.AND P0, PT, R18, 0x3, PT ;  /* 0x000000031200780c */ /* 0x000fda0003f05270 */
[----:B------:R-:W-:Y:S05]  /*7bf0*/  @!P0 BRA `(.L_x_181) ;  /* 0x0000000000048947 */ /* 0x000fea0003800000 */
[----:B------:R-:W-:Y:S01]  /*7c00*/  BPT.TRAP 0x1 ;  /* 0x000000040000795c */ /* 0x000fe20000300000 */
.L_x_181:
[----:B------:R-:W0:Y:S01]  /*7c10*/  S2R R5, SR_CgaCtaId ;  /* 0x0000000000057919 */ /* 0x000e220000008800 */
[----:B------:R-:W-:Y:S02]  /*7c20*/  MOV R0, 0x400 ;  /* 0x0000040000007802 */ /* 0x000fe40000000f00 */
[----:B------:R-:W-:Y:S02]  /*7c30*/  SHF.L.U32 R2, R3, 0x1f, RZ ;  /* 0x0000001f03027819 */ /* 0x000fe400000006ff */
[----:B0-----:R-:W-:-:S05]  /*7c40*/  LEA R5, R5, R0, 0x18 ;  /* 0x0000000005057211 */ /* 0x001fca00078ec0ff */
[----:B------:R-:W-:-:S04]  /*7c50*/  VIADD R5, R5, 0x28 ;  /* 0x0000002805057836 */ /* 0x000fc80000000000 */
[C---:B------:R-:W-:Y:S02]  /*7c60*/  IMAD R7, R8.reuse, 0x8, R5 ;  /* 0x0000000808077824 */ /* 0x040fe400078e0205 */
[----:B------:R-:W-:Y:S02]  /*7c70*/  VIADD R8, R8, 0x1 ;  /* 0x0000000108087836 */ /* 0x000fe40000000000 */
[----:B------:R-:W0:Y:S03]  /*7c80*/  SYNCS.PHASECHK.TRANS64.TRYWAIT P0, [R7+URZ], R2 ;  /* 0x00000002070075a7 */ /* 0x000e26000800017f */
[----:B------:R-:W-:-:S04]  /*7c90*/  ISETP.NE.AND P1, PT, R8, 0x5, PT ;  /* 0x000000050800780c */ /* 0x000fc80003f25270 */
[----:B------:R-:W-:Y:S02]  /*7ca0*/  SEL R0, RZ, 0x1, P1 ;  /* 0x00000001ff007807 */ /* 0x000fe40000800000 */
[----:B------:R-:W-:Y:S02]  /*7cb0*/  SEL R8, R8, RZ, P1 ;  /* 0x000000ff08087207 */ /* 0x000fe40000800000 */
[----:B------:R-:W-:-:S03]  /*7cc0*/  LOP3.LUT R9, R3, R0, RZ, 0x3c, !PT ;  /* 0x0000000003097212 */ /* 0x000fc600078e3cff */
[----:B------:R-:W-:Y:S01]  /*7cd0*/  IMAD R6, R8, 0x8, R5 ;  /* 0x0000000808067824 */ /* 0x000fe200078e0205 */
[----:B------:R-:W-:Y:S01]  /*7ce0*/  SHF.L.U32 R3, R9, 0x1f, RZ ;  /* 0x0000001f09037819 */ /* 0x000fe200000006ff */
[----:B0-----:R-:W-:Y:S06]  /*7cf0*/  @!P0 BRA `(.L_x_182) ;  /* 0x0000000400008947 */ /* 0x001fec0003800000 */
.L_x_194:
[----:B------:R-:W1:Y:S01]  /*7d00*/  SYNCS.PHASECHK.TRANS64.TRYWAIT P0, [R6+URZ], R3 ;  /* 0x00000003060075a7 */ /* 0x000e62000800017f */
[----:B------:R-:W-:-:S05]  /*7d10*/  VIADD R0, R8, 0x1 ;  /* 0x0000000108007836 */ /* 0x000fca0000000000 */
[----:B------:R-:W-:-:S04]  /*7d20*/  ISETP.NE.AND P1, PT, R0, 0x5, PT ;  /* 0x000000050000780c */ /* 0x000fc80003f25270 */
[----:B0-----:R-:W-:Y:S02]  /*7d30*/  SEL R2, RZ, 0x1, P1 ;  /* 0x00000001ff027807 */ /* 0x001fe40000800000 */
[----:B------:R-:W-:Y:S02]  /*7d40*/  SEL R0, R0, RZ, P1 ;  /* 0x000000ff00007207 */ /* 0x000fe40000800000 */
[----:B------:R-:W-:-:S03]  /*7d50*/  LOP3.LUT R9, R9, R2, RZ, 0x3c, !PT ;  /* 0x0000000209097212 */ /* 0x000fc600078e3cff */
[----:B------:R-:W-:Y:S01]  /*7d60*/  IMAD R7, R0, 0x8, R5 ;  /* 0x0000000800077824 */ /* 0x000fe200078e0205 */
[----:B------:R-:W-:Y:S01]  /*7d70*/  SHF.L.U32 R4, R9, 0x1f, RZ ;  /* 0x0000001f09047819 */ /* 0x000fe200000006ff */
[----:B-1----:R-:W-:Y:S06]  /*7d80*/  @!P0 BRA `(.L_x_183) ;  /* 0x0000000000f08947 */ /* 0x002fec0003800000 */
.L_x_195:
[----:B------:R-:W1:Y:S01]  /*7d90*/  SYNCS.PHASECHK.TRANS64.TRYWAIT P0, [R7+URZ], R4 ;  /* 0x00000004070075a7 */ /* 0x000e62000800017f */
[----:B------:R-:W-:-:S05]  /*7da0*/  VIADD R0, R0, 0x1 ;  /* 0x0000000100007836 */ /* 0x000fca0000000000 */
[----:B------:R-:W-:-:S04]  /*7db0*/  ISETP.NE.AND P1, PT, R0, 0x5, PT ;  /* 0x000000050000780c */ /* 0x000fc80003f25270 */
[----:B------:R-:W-:Y:S02]  /*7dc0*/  SEL R2, RZ, 0x1, P1 ;  /* 0x00000001ff027807 */ /* 0x000fe40000800000 */
[----:B------:R-:W-:Y:S02]  /*7dd0*/  SEL R0, R0, RZ, P1 ;  /* 0x000000ff00007207 */ /* 0x000fe40000800000 */
[----:B------:R-:W-:-:S03]  /*7de0*/  LOP3.LUT R9, R9, R2, RZ, 0x3c, !PT ;  /* 0x0000000209097212 */ /* 0x000fc600078e3cff */
[----:B0-----:R-:W-:Y:S01]  /*7df0*/  IMAD R6, R0, 0x8, R5 ;  /* 0x0000000800067824 */ /* 0x001fe200078e0205 */
[----:B------:R-:W-:Y:S01]  /*7e00*/  SHF.L.U32 R3, R9, 0x1f, RZ ;  /* 0x0000001f09037819 */ /* 0x000fe200000006ff */
[----:B-1----:R-:W-:Y:S06]  /*7e10*/  @!P0 BRA `(.L_x_184) ;  /* 0x0000000000e08947 */ /* 0x002fec0003800000 */
.L_x_196:
[----:B------:R-:W1:Y:S01]  /*7e20*/  SYNCS.PHASECHK.TRANS64.TRYWAIT P0, [R6+URZ], R3 ;  /* 0x00000003060075a7 */ /* 0x000e62000800017f */
[----:B------:R-:W-:-:S05]  /*7e30*/  VIADD R0, R0, 0x1 ;  /* 0x0000000100007836 */ /* 0x000fca0000000000 */
[----:B------:R-:W-:-:S04]  /*7e40*/  ISETP.NE.AND P1, PT, R0, 0x5, PT ;  /* 0x000000050000780c */ /* 0x000fc80003f25270 */
[----:B------:R-:W-:Y:S02]  /*7e50*/  SEL R2, RZ, 0x1, P1 ;  /* 0x00000001ff027807 */ /* 0x000fe40000800000 */
[----:B------:R-:W-:Y:S02]  /*7e60*/  SEL R0, R0, RZ, P1 ;  /* 0x000000ff00007207 */ /* 0x000fe40000800000 */
[----:B------:R-:W-:Y:S01]  /*7e70*/  LOP3.LUT R2, R9, R2, RZ, 0x3c, !PT ;  /* 0x0000000209027212 */ /* 0x000fe200078e3cff */
[----:B-1----:R-:W-:Y:S06]  /*7e80*/  @!P0 BRA `(.L_x_185) ;  /* 0x0000000000d88947 */ /* 0x002fec0003800000 */
.L_x_197:
[----:B------:R-:W-:Y:S01]  /*7e90*/  IMAD R5, R0, 0x8, R5 ;  /* 0x0000000800057824 */ /* 0x000fe200078e0205 */
[----:B------:R-:W-:-:S07]  /*7ea0*/  SHF.L.U32 R0, R2, 0x1f, RZ ;  /* 0x0000001f02007819 */ /* 0x000fce00000006ff */
.L_x_186:
[----:B--2---:R2:W3:Y:S02]  /*7eb0*/  SYNCS.PHASECHK.TRANS64.TRYWAIT P0, [R5+URZ], R0 ;  /* 0x00000000050075a7 */ /* 0x0044e4000800017f */
[----:B---3--:R-:W-:Y:S05]  /*7ec0*/  @!P0 NANOSLEEP.SYNCS 0x989680 ;  /* 0x009896800000895d */ /* 0x008fea0003900000 */
[----:B------:R-:W3:Y:S02]  /*7ed0*/  @!P0 SYNCS.PHASECHK.TRANS64 P0, [R5+URZ], R0 ;  /* 0x00000000050085a7 */ /* 0x000ee4000800007f */
[----:B---3--:R-:W-:Y:S05]  /*7ee0*/  @!P0 BRA `(.L_x_186) ;  /* 0xfffffffc00f08947 */ /* 0x008fea000383ffff */
.L_x_180:
[----:B------:R-:W-:Y:S05]  /*7ef0*/  BSYNC B0 ;  /* 0x0000000000007941 */ /* 0x000fea0003800000 */
.L_x_179:
[----:B------:R-:W-:Y:S05]  /*7f00*/  EXIT ;  /* 0x000000000000794d */ /* 0x000fea0003800000 */
.L_x_21:
[----:B-1----:R1:W2:Y:S02]  /*7f10*/  SYNCS.PHASECHK.TRANS64.TRYWAIT P1, [R3+URZ], R0 ;  /* 0x00000000030075a7 */ /* 0x0022a4000802017f */
[----:B--2---:R-:W-:Y:S05]  /*7f20*/  @!P1 NANOSLEEP.SYNCS 0x989680 ;  /* 0x009896800000995d */ /* 0x004fea0003900000 */
[----:B------:R-:W2:Y:S02]  /*7f30*/  @!P1 SYNCS.PHASECHK.TRANS64 P1, [R3+URZ], R0 ;  /* 0x00000000030095a7 */ /* 0x000ea4000802007f */
[----:B--2---:R-:W-:Y:S05]  /*7f40*/  @!P1 BRA `(.L_x_21) ;  /* 0xfffffffc00f09947 */ /* 0x004fea000383ffff */
[----:B------:R-:W-:Y:S05]  /*7f50*/  BRA `(.L_x_20) ;  /* 0xffffff9800247947 */ /* 0x000fea000383ffff */
.L_x_26:
[----:B-1----:R1:W2:Y:S02]  /*7f60*/  SYNCS.PHASECHK.TRANS64.TRYWAIT P1, [R5+URZ], R4 ;  /* 0x00000004050075a7 */ /* 0x0022a4000802017f */
[----:B--2---:R-:W-:Y:S05]  /*7f70*/  @!P1 NANOSLEEP.SYNCS 0x989680 ;  /* 0x009896800000995d */ /* 0x004fea0003900000 */
[----:B------:R-:W2:Y:S02]  /*7f80*/  @!P1 SYNCS.PHASECHK.TRANS64 P1, [R5+URZ], R4 ;  /* 0x00000004050095a7 */ /* 0x000ea4000802007f */
[----:B--2---:R-:W-:Y:S05]  /*7f90*/  @!P1 BRA `(.L_x_26) ;  /* 0xfffffffc00f09947 */ /* 0x004fea000383ffff */
[----:B------:R-:W-:Y:S05]  /*7fa0*/  BRA `(.L_x_25) ;  /* 0xffffff9c00007947 */ /* 0x000fea000383ffff */
.L_x_167:
[----:B------:R-:W-:Y:S01]  /*7fb0*/  BSSY B1, `(.L_x_187) ;  /* 0x0000006000017945 */ /* 0x000fe20003800000 */
[----:B------:R-:W-:-:S07]  /*7fc0*/  IMAD.MOV.U32 R15, RZ, RZ, -0x1 ;  /* 0xffffffffff0f7424 */ /* 0x000fce00078e00ff */
[----:B------:R-:W-:Y:S05]  /*7fd0*/  WARPSYNC.COLLECTIVE R15, `(.L_x_188) ;  /* 0x000000000f0c7348 */ /* 0x000fea0003c00000 */
[----:B------:R-:W-:Y:S02]  /*7fe0*/  ELECT P6, UR62, PT ;  /* 0x00000000003e782f */ /* 0x000fe400038c0000 */
[----:B------:R-:W-:Y:S01]  /*7ff0*/  MOV R14, UR62 ;  /* 0x0000003e000e7c02 */ /* 0x000fe20008000f00 */
[----:B------:R-:W-:Y:S10]  /*8000*/  ENDCOLLECTIVE ;  /* 0x000000000000791b */ /* 0x000ff40003800000 */
.L_x_188:
[----:B------:R-:W-:Y:S05]  /*8010*/  BSYNC B1 ;  /* 0x0000000000017941 */ /* 0x000fea0003800000 */
.L_x_187:
[----:B------:R-:W-:Y:S05]  /*8020*/  BRA `(.L_x_189) ;  /* 0xffffffec00f47947 */ /* 0x000fea000383ffff */
.L_x_170:
[----:B-1----:R1:W2:Y:S02]  /*8030*/  SYNCS.PHASECHK.TRANS64.TRYWAIT P0, [R24+URZ+0x28], R15 ;  /* 0x0000280f180075a7 */ /* 0x0022a4000800017f */
[----:B--2---:R-:W-:Y:S05]  /*8040*/  @!P0 NANOSLEEP.SYNCS 0x989680 ;  /* 0x009896800000895d */ /* 0x004fea0003900000 */
[----:B------:R-:W2:Y:S02]  /*8050*/  @!P0 SYNCS.PHASECHK.TRANS64 P0, [R24+URZ+0x28], R15 ;  /* 0x0000280f180085a7 */ /* 0x000ea4000800007f */
[----:B--2---:R-:W-:Y:S05]  /*8060*/  @!P0 BRA `(.L_x_170) ;  /* 0xfffffffc00f08947 */ /* 0x004fea000383ffff */
[----:B------:R-:W-:Y:S05]  /*8070*/  BRA `(.L_x_190) ;  /* 0xfffffff000387947 */ /* 0x000fea000383ffff */
.L_x_178:
[----:B------:R-:W-:Y:S01]  /*8080*/  BSSY B0, `(.L_x_191) ;  /* 0x0000006000007945 */ /* 0x000fe20003800000 */
[----:B------:R-:W-:-:S07]  /*8090*/  IMAD.MOV.U32 R15, RZ, RZ, -0x1 ;  /* 0xffffffffff0f7424 */ /* 0x000fce00078e00ff */
[----:B------:R-:W-:Y:S05]  /*80a0*/  WARPSYNC.COLLECTIVE R15, `(.L_x_192) ;  /* 0x000000000f0c7348 */ /* 0x000fea0003c00000 */
[----:B------:R-:W-:Y:S02]  /*80b0*/  ELECT P6, UR62, PT ;  /* 0x00000000003e782f */ /* 0x000fe400038c0000 */
[----:B------:R-:W-:Y:S01]  /*80c0*/  MOV R14, UR62 ;  /* 0x0000003e000e7c02 */ /* 0x000fe20008000f00 */
[----:B------:R-:W-:Y:S10]  /*80d0*/  ENDCOLLECTIVE ;  /* 0x000000000000791b */ /* 0x000ff40003800000 */
.L_x_192:
[----:B------:R-:W-:Y:S05]  /*80e0*/  BSYNC B0 ;  /* 0x0000000000007941 */ /* 0x000fea0003800000 */
.L_x_191:
[----:B------:R-:W-:Y:S05]  /*80f0*/  BRA `(.L_x_193) ;  /* 0xfffffff800ac7947 */ /* 0x000fea000383ffff */
.L_x_182:
[----:B0-----:R0:W1:Y:S02]  /*8100*/  SYNCS.PHASECHK.TRANS64.TRYWAIT P0, [R7+URZ], R2 ;  /* 0x00000002070075a7 */ /* 0x001064000800017f */
[----:B-1----:R-:W-:Y:S05]  /*8110*/  @!P0 NANOSLEEP.SYNCS 0x989680 ;  /* 0x009896800000895d */ /* 0x002fea0003900000 */
[----:B------:R-:W1:Y:S02]  /*8120*/  @!P0 SYNCS.PHASECHK.TRANS64 P0, [R7+URZ], R2 ;  /* 0x00000002070085a7 */ /* 0x000e64000800007f */
[----:B-1----:R-:W-:Y:S05]  /*8130*/  @!P0 BRA `(.L_x_182) ;  /* 0xfffffffc00f08947 */ /* 0x002fea000383ffff */
[----:B------:R-:W-:Y:S05]  /*8140*/  BRA `(.L_x_194) ;  /* 0xfffffff800ec7947 */ /* 0x000fea000383ffff */
.L_x_183:
[----:B0-----:R0:W1:Y:S02]  /*8150*/  SYNCS.PHASECHK.TRANS64.TRYWAIT P0, [R6+URZ], R3 ;  /* 0x00000003060075a7 */ /* 0x001064000800017f */
[----:B-1----:R-:W-:Y:S05]  /*8160*/  @!P0 NANOSLEEP.SYNCS 0x989680 ;  /* 0x009896800000895d */ /* 0x002fea0003900000 */
[----:B------:R-:W1:Y:S02]  /*8170*/  @!P0 SYNCS.PHASECHK.TRANS64 P0, [R6+URZ], R3 ;  /* 0x00000003060085a7 */ /* 0x000e64000800007f */
[----:B-1----:R-:W-:Y:S05]  /*8180*/  @!P0 BRA `(.L_x_183) ;  /* 0xfffffffc00f08947 */ /* 0x002fea000383ffff */
[----:B------:R-:W-:Y:S05]  /*8190*/  BRA `(.L_x_195) ;  /* 0xfffffff800fc7947 */ /* 0x000fea000383ffff */
.L_x_184:
[----:B0-----:R0:W1:Y:S02]  /*81a0*/  SYNCS.PHASECHK.TRANS64.TRYWAIT P0, [R7+URZ], R4 ;  /* 0x00000004070075a7 */ /* 0x001064000800017f */
[----:B-1----:R-:W-:Y:S05]  /*81b0*/  @!P0 NANOSLEEP.SYNCS 0x989680 ;  /* 0x009896800000895d */ /* 0x002fea0003900000 */
[----:B------:R-:W1:Y:S02]  /*81c0*/  @!P0 SYNCS.PHASECHK.TRANS64 P0, [R7+URZ], R4 ;  /* 0x00000004070085a7 */ /* 0x000e64000800007f */
[----:B-1----:R-:W-:Y:S05]  /*81d0*/  @!P0 BRA `(.L_x_184) ;  /* 0xfffffffc00f08947 */ /* 0x002fea000383ffff */
[----:B------:R-:W-:Y:S05]  /*81e0*/  BRA `(.L_x_196) ;  /* 0xfffffffc000c7947 */ /* 0x000fea000383ffff */
.L_x_185:
[----:B-1----:R1:W2:Y:S02]  /*81f0*/  SYNCS.PHASECHK.TRANS64.TRYWAIT P0, [R6+URZ], R3 ;  /* 0x00000003060075a7 */ /* 0x0022a4000800017f */
[----:B--2---:R-:W-:Y:S05]  /*8200*/  @!P0 NANOSLEEP.SYNCS 0x989680 ;  /* 0x009896800000895d */ /* 0x004fea0003900000 */
[----:B------:R-:W2:Y:S02]  /*8210*/  @!P0 SYNCS.PHASECHK.TRANS64 P0, [R6+URZ], R3 ;  /* 0x00000003060085a7 */ /* 0x000ea4000800007f */
[----:B--2---:R-:W-:Y:S05]  /*8220*/  @!P0 BRA `(.L_x_185) ;  /* 0xfffffffc00f08947 */ /* 0x004fea000383ffff */
[----:B------:R-:W-:Y:S05]  /*8230*/  BRA `(.L_x_197) ;  /* 0xfffffffc00147947 */ /* 0x000fea000383ffff */
.L_x_198:
[----:B------:R-:W-:-:S00]  /*8240*/  BRA `(.L_x_198) ;  /* 0xfffffffc00fc7947 */ /* 0x000fc0000383ffff */
[----:B------:R-:W-:-:S00]  /*8250*/  NOP ;  /* 0x0000000000007918 */ /* 0x000fc00000000000 */
        /* <DEDUP_REMOVED lines=10> */
.L_x_199:


//--------------------- .nv.global.init           --------------------------
	.section	.nv.global.init,"aw",@progbits
.nv.global.init:
	.type		$str$22,@object
	.size		$str$22,($str$23 - $str$22)
$str$22:
        /*0000*/ 	.byte	0x6b, 0x5f, 0x74, 0x69, 0x6c, 0x65, 0x5f, 0x63, 0x6f, 0x75, 0x6e, 0x74, 0x20, 0x3e, 0x3d, 0x20
        /*0010*/ 	.byte	0x31, 0x00
	.type		$str$23,@object
	.size		$str$23,(__unnamed_1 - $str$23)
$str$23:
        /*0012*/ 	.byte	0x2f, 0x74, 0x6d, 0x70, 0x2f, 0x63, 0x75, 0x74, 0x6c, 0x61, 0x73, 0x73, 0x5f, 0x73, 0x77, 0x65
        /*0022*/ 	.byte	0x65, 0x70, 0x5f, 0x73, 0x72, 0x63, 0x2f, 0x69, 0x6e, 0x63, 0x6c, 0x75, 0x64, 0x65, 0x2f, 0x63
        /*0032*/ 	.byte	0x75, 0x74, 0x6c, 0x61, 0x73, 0x73, 0x2f, 0x67, 0x65, 0x6d, 0x6d, 0x2f, 0x63, 0x6f, 0x6c, 0x6c
        /*0042*/ 	.byte	0x65, 0x63, 0x74, 0x69, 0x76, 0x65, 0x2f, 0x73, 0x6d, 0x39, 0x30, 0x5f, 0x6d, 0x6d, 0x61, 0x5f
        /*0052*/ 	.byte	0x74, 0x6d, 0x61, 0x5f, 0x67, 0x6d, 0x6d, 0x61, 0x5f, 0x73, 0x73, 0x5f, 0x77, 0x61, 0x72, 0x70
        /*0062*/ 	.byte	0x73, 0x70, 0x65, 0x63, 0x69, 0x61, 0x6c, 0x69, 0x7a, 0x65, 0x64, 0x2e, 0x68, 0x70, 0x70, 0x00
	.type		__unnamed_1,@object
	.size		__unnamed_1,(.L_0 - __unnamed_1)
__unnamed_1:
        /*0072*/ 	.byte	0x76, 0x6f, 0x69, 0x64, 0x20, 0x63, 0x75, 0x74, 0x6c, 0x61, 0x73, 0x73, 0x3a, 0x3a, 0x67, 0x65
        /* <DEDUP_REMOVED lines=180> */
        /*0bc2*/ 	.byte	0x74, 0x69, 0x74, 0x79, 0x5d, 0x00
.L_0:


//--------------------- .nv.shared._ZN7cutlass13device_kernelINS_4gemm6kernel13GemmUniversalIN4cute5tupleIJiiiiEEENS1_10collective13CollectiveMmaINS1_34MainloopSm90TmaGmmaWarpSpecializedILi5ENS5_IJNS4_1CILi4EEENSA_ILi1EEESC_EEENS1_35KernelTmaWarpSpecializedCooperativeEEENS5_IJNSA_ILi128EEESG_NSA_ILi64EEEEEENS_6half_tENS5_IJlSC_lEEESJ_NS5_IJSC_llEEENS4_8TiledMMAINS4_8MMA_AtomIJNS4_4SM904GMMA26MMA_64x128x16_F32F16F16_SSILNSP_5MajorE0ELSR_1ELNSP_7ScaleInE1ELSS_1EEEEEENS4_6LayoutINS5_IJNSA_ILi2EEESC_SC_EEENS5_IJSC_NSA_ILi0EEESY_EEEEENS5_IJNS4_10UnderscoreES11_S11_EEEEENS4_13SM90_TMA_LOADENS4_14ComposedLayoutINS4_7SwizzleILi3ELi4ELi3EEENS4_18smem_ptr_flag_bitsILi16EEENSV_INS5_IJNSA_ILi8EEESH_EEENS5_IJSH_SC_EEEEEEEvNS4_8identityENS4_23SM90_TMA_LOAD_MULTICASTENS15_IS17_S19_NSV_INS5_IJSH_S1A_EEENS5_IJSC_SH_EEEEEEEvS1F_EENS_8epilogue10collective6detail29Sm90TmaWarpSpecializedAdapterINS1N_15DefaultEpilogueISJ_SK_SK_NS1M_6thread17LinearCombinationISJ_Li1EffLNS1R_9ScaleType4KindE0ELNS_15FloatRoundStyleE2ESJ_EENS1_15EpilogueDefaultEEEEEvvEEEEvNT_6ParamsE --------------------------
	.section	.nv.shared._ZN7cutlass13device_kernelINS_4gemm6kernel13GemmUniversalIN4cute5tupleIJiiiiEEENS1_10collective13CollectiveMmaINS1_34MainloopSm90TmaGmmaWarpSpecializedILi5ENS5_IJNS4_1CILi4EEENSA_ILi1EEESC_EEENS1_35KernelTmaWarpSpecializedCooperativeEEENS5_IJNSA_ILi128EEESG_NSA_ILi64EEEEEENS_6half_tENS5_IJlSC_lEEESJ_NS5_IJSC_llEEENS4_8TiledMMAINS4_8MMA_AtomIJNS4_4SM904GMMA26MMA_64x128x16_F32F16F16_SSILNSP_5MajorE0ELSR_1ELNSP_7ScaleInE1ELSS_1EEEEEENS4_6LayoutINS5_IJNSA_ILi2EEESC_SC_EEENS5_IJSC_NSA_ILi0EEESY_EEEEENS5_IJNS4_10UnderscoreES11_S11_EEEEENS4_13SM90_TMA_LOADENS4_14ComposedLayoutINS4_7SwizzleILi3ELi4ELi3EEENS4_18smem_ptr_flag_bitsILi16EEENSV_INS5_IJNSA_ILi8EEESH_EEENS5_IJSH_SC_EEEEEEEvNS4_8identityENS4_23SM90_TMA_LOAD_MULTICASTENS15_IS17_S19_NSV_INS5_IJSH_S1A_EEENS5_IJSC_SH_EEEEEEEvS1F_EENS_8epilogue10collective6detail29Sm90TmaWarpSpecializedAdapterINS1N_15DefaultEpilogueISJ_SK_SK_NS1M_6thread17LinearCombinationISJ_Li1EffLNS1R_9ScaleType4KindE0ELNS_15FloatRoundStyleE2ESJ_EENS1_15EpilogueDefaultEEEEEvvEEEEvNT_6ParamsE,"aw",@nobits
	.sectionflags	@""
	.align	16
	.zero		1024


//--------------------- .nv.shared.reserved.0     --------------------------
	.section	.nv.shared.reserved.0,"aw",@nobits
	.weak		__nv_reservedSMEM_offset_0_alias
	.size		__nv_reservedSMEM_offset_0_alias, 0, 0
	.other		__nv_reservedSMEM_offset_0_alias,@"STO_CUDA_RESERVED_SHARED STV_DEFAULT"
__nv_reservedSMEM_offset_0_alias:
	.zero		0


//--------------------- .nv.global                --------------------------
	.section	.nv.global,"aw",@nobits
.nv.global:
	.type		_ZN40_INTERNAL_ba9921bf_4_k_cu_04fa8d84_209304cute1_E,@object
	.size		_ZN40_INTERNAL_ba9921bf_4_k_cu_04fa8d84_209304cute1_E,(_ZN40_INTERNAL_ba9921bf_4_k_cu_04fa8d84_209304cuda3std3__45__cpo6cbeginE - _ZN40_INTERNAL_ba9921bf_4_k_cu_04fa8d84_209304cute1_E)
_ZN40_INTERNAL_ba9921bf_4_k_cu_04fa8d84_209304cute1_E:
	.zero		1
	.type		_ZN40_INTERNAL_ba9921bf_4_k_cu_04fa8d84_209304cuda3std3__45__cpo6cbeginE,@object
	.size		_ZN40_INTERNAL_ba9921bf_4_k_cu_04fa8d84_209304cuda3std3__45__cpo6cbeginE,(_ZN40_INTERNAL_ba9921bf_4_k_cu_04fa8d84_209304cuda3std3__48in_placeE - _ZN40_INTERNAL_ba9921bf_4_k_cu_04fa8d84_209304cuda3std3__45__cpo6cbeginE)
_ZN40_INTERNAL_ba9921bf_4_k_cu_04fa8d84_209304cuda3std3__45__cpo6cbeginE:
	.zero		1
	.type		_ZN40_INTERNAL_ba9921bf_4_k_cu_04fa8d84_209304cuda3std3__48in_placeE,@object
	.size		_ZN40_INTERNAL_ba9921bf_4_k_cu_04fa8d84_209304cuda3std3__48in_placeE,(_ZN40_INTERNAL_ba9921bf_4_k_cu_04fa8d84_209304cuda3std6ranges3__45__cpo9iter_moveE - _ZN40_INTERNAL_ba9921bf_4_k_cu_04fa8d84_209304cuda3std3__48in_placeE)
_ZN40_INTERNAL_ba9921bf_4_k_cu_04fa8d84_209304cuda3std3__48in_placeE:
	.zero		1
	.type		_ZN40_INTERNAL_ba9921bf_4_k_cu_04fa8d84_209304cuda3std6ranges3__45__cpo9iter_moveE,@object
	.size		_ZN40_INTERNAL_ba9921bf_4_k_cu_04fa8d84_209304cuda3std6ranges3__45__cpo9iter_moveE,(_ZN40_INTERNAL_ba9921bf_4_k_cu_04fa8d84_209304cuda3std3__45__cpo5beginE - _ZN40_INTERNAL_ba9921bf_4_k_cu_04fa8d84_209304cuda3std6ranges3__45__cpo9iter_moveE)
_ZN40_INTERNAL_ba9921bf_4_k_cu_04fa8d84_209304cuda3std6ranges3__45__cpo9iter_moveE:
	.zero		1
	.type		_ZN40_INTERNAL_ba9921bf_4_k_cu_04fa8d84_209304cuda3std3__45__cpo5beginE,@object
	.size		_ZN40_INTERNAL_ba9921bf_4_k_cu_04fa8d84_209304cuda3std3__45__cpo5beginE,(_ZN40_INTERNAL_ba9921bf_4_k_cu_04fa8d84_209304cuda3std3__442_GLOBAL__N__ba9921bf_4_k_cu_04fa8d84_209306ignoreE - _ZN40_INTERNAL_ba9921bf_4_k_cu_04fa8d84_209304cuda3std3__45__cpo5beginE)
_ZN40_INTERNAL_ba9921bf_4_k_cu_04fa8d84_209304cuda3std3__45__cpo5beginE:
	.zero		1
	.type		_ZN40_INTERNAL_ba9921bf_4_k_cu_04fa8d84_209304cuda3std3__442_GLOBAL__N__ba9921bf_4_k_cu_04fa8d84_209306ignoreE,@object
	.size		_ZN40_INTERNAL_ba9921bf_4_k_cu_04fa8d84_209304cuda3std3__442_GLOBAL__N__ba9921bf_4_k_cu_04fa8d84_209306ignoreE,(_ZN40_INTERNAL_ba9921bf_4_k_cu_04fa8d84_209304cute7productE - _ZN40_INTERNAL_ba9921bf_4_k_cu_04fa8d84_209304cuda3std3__442_GLOBAL__N__ba9921bf_4_k_cu_04fa8d84_209306ignoreE)
_ZN40_INTERNAL_ba9921bf_4_k_cu_04fa8d84_209304cuda3std3__442_GLOBAL__N__ba9921bf_4_k_cu_04fa8d84_209306ignoreE:
	.zero		1
	.type		_ZN40_INTERNAL_ba9921bf_4_k_cu_04fa8d84_209304cute7productE,@object
	.size		_ZN40_INTERNAL_ba9921bf_4_k_cu_04fa8d84_209304cute7productE,(_ZN40_INTERNAL_ba9921bf_4_k_cu_04fa8d84_209304cuda3std3__45__cpo3endE - _ZN40_INTERNAL_ba9921bf_4_k_cu_04fa8d84_209304cute7productE)
_ZN40_INTERNAL_ba9921bf_4_k_cu_04fa8d84_209304cute7productE:
	.zero		1
	.type		_ZN40_INTERNAL_ba9921bf_4_k_cu_04fa8d84_209304cuda3std3__45__cpo3endE,@object
	.size		_ZN40_INTERNAL_ba9921bf_4_k_cu_04fa8d84_209304cuda3std3__45__cpo3endE,(_ZN40_INTERNAL_ba9921bf_4_k_cu_04fa8d84_209304cuda3std3__419piecewise_constructE - _ZN40_INTERNAL_ba9921bf_4_k_cu_04fa8d84_209304cuda3std3__45__cpo3endE)
_ZN40_INTERNAL_ba9921bf_4_k_cu_04fa8d84_209304cuda3std3__45__cpo3endE:
	.zero		1
	.type		_ZN40_INTERNAL_ba9921bf_4_k_cu_04fa8d84_209304cuda3std3__419piecewise_constructE,@object
	.size		_ZN40_INTERNAL_ba9921bf_4_k_cu_04fa8d84_209304cuda3std3__419piecewise_constructE,(_ZN40_INTERNAL_ba9921bf_4_k_cu_04fa8d84_209304cuda3std3__45__cpo4cendE - _ZN40_INTERNAL_ba9921bf_4_k_cu_04fa8d84_209304cuda3std3__419piecewise_constructE)
_ZN40_INTERNAL_ba9921bf_4_k_cu_04fa8d84_209304cuda3std3__419piecewise_constructE:
	.zero		1
	.type		_ZN40_INTERNAL_ba9921bf_4_k_cu_04fa8d84_209304cuda3std3__45__cpo4cendE,@object
	.size		_ZN40_INTERNAL_ba9921bf_4_k_cu_04fa8d84_209304cuda3std3__45__cpo4cendE,(_ZN40_INTERNAL_ba9921bf_4_k_cu_04fa8d84_209304cuda3std6ranges3__45__cpo4swapE - _ZN40_INTERNAL_ba9921bf_4_k_cu_04fa8d84_209304cuda3std3__45__cpo4cendE)
_ZN40_INTERNAL_ba9921bf_4_k_cu_04fa8d84_209304cuda3std3__45__cpo4cendE:
	.zero		1
	.type		_ZN40_INTERNAL_ba9921bf_4_k_cu_04fa8d84_209304cuda3std6ranges3__45__cpo4swapE,@object
	.size		_ZN40_INTERNAL_ba9921bf_4_k_cu_04fa8d84_209304cuda3std6ranges3__45__cpo4swapE,(.L_8 - _ZN40_INTERNAL_ba9921bf_4_k_cu_04fa8d84_209304cuda3std6ranges3__45__cpo4swapE)
_ZN40_INTERNAL_ba9921bf_4_k_cu_04fa8d84_209304cuda3std6ranges3__45__cpo4swapE:
	.zero		1
.L_8:


//--------------------- .nv.constant0._ZN7cutlass13device_kernelINS_4gemm6kernel13GemmUniversalIN4cute5tupleIJiiiiEEENS1_10collective13CollectiveMmaINS1_34MainloopSm90TmaGmmaWarpSpecializedILi5ENS5_IJNS4_1CILi4EEENSA_ILi1EEESC_EEENS1_35KernelTmaWarpSpecializedCooperativeEEENS5_IJNSA_ILi128EEESG_NSA_ILi64EEEEEENS_6half_tENS5_IJlSC_lEEESJ_NS5_IJSC_llEEENS4_8TiledMMAINS4_8MMA_AtomIJNS4_4SM904GMMA26MMA_64x128x16_F32F16F16_SSILNSP_5MajorE0ELSR_1ELNSP_7ScaleInE1ELSS_1EEEEEENS4_6LayoutINS5_IJNSA_ILi2EEESC_SC_EEENS5_IJSC_NSA_ILi0EEESY_EEEEENS5_IJNS4_10UnderscoreES11_S11_EEEEENS4_13SM90_TMA_LOADENS4_14ComposedLayoutINS4_7SwizzleILi3ELi4ELi3EEENS4_18smem_ptr_flag_bitsILi16EEENSV_INS5_IJNSA_ILi8EEESH_EEENS5_IJSH_SC_EEEEEEEvNS4_8identityENS4_23SM90_TMA_LOAD_MULTICASTENS15_IS17_S19_NSV_INS5_IJSH_S1A_EEENS5_IJSC_SH_EEEEEEEvS1F_EENS_8epilogue10collective6detail29Sm90TmaWarpSpecializedAdapterINS1N_15DefaultEpilogueISJ_SK_SK_NS1M_6thread17LinearCombinationISJ_Li1EffLNS1R_9ScaleType4KindE0ELNS_15FloatRoundStyleE2ESJ_EENS1_15EpilogueDefaultEEEEEvvEEEEvNT_6ParamsE --------------------------
	.section	.nv.constant0._ZN7cutlass13device_kernelINS_4gemm6kernel13GemmUniversalIN4cute5tupleIJiiiiEEENS1_10collective13CollectiveMmaINS1_34MainloopSm90TmaGmmaWarpSpecializedILi5ENS5_IJNS4_1CILi4EEENSA_ILi1EEESC_EEENS1_35KernelTmaWarpSpecializedCooperativeEEENS5_IJNSA_ILi128EEESG_NSA_ILi64EEEEEENS_6half_tENS5_IJlSC_lEEESJ_NS5_IJSC_llEEENS4_8TiledMMAINS4_8MMA_AtomIJNS4_4SM904GMMA26MMA_64x128x16_F32F16F16_SSILNSP_5MajorE0ELSR_1ELNSP_7ScaleInE1ELSS_1EEEEEENS4_6LayoutINS5_IJNSA_ILi2EEESC_SC_EEENS5_IJSC_NSA_ILi0EEESY_EEEEENS5_IJNS4_10UnderscoreES11_S11_EEEEENS4_13SM90_TMA_LOADENS4_14ComposedLayoutINS4_7SwizzleILi3ELi4ELi3EEENS4_18smem_ptr_flag_bitsILi16EEENSV_INS5_IJNSA_ILi8EEESH_EEENS5_IJSH_SC_EEEEEEEvNS4_8identityENS4_23SM90_TMA_LOAD_MULTICASTENS15_IS17_S19_NSV_INS5_IJSH_S1A_EEENS5_IJSC_SH_EEEEEEEvS1F_EENS_8epilogue10collective6detail29Sm90TmaWarpSpecializedAdapterINS1N_15DefaultEpilogueISJ_SK_SK_NS1M_6thread17LinearCombinationISJ_Li1EffLNS1R_9ScaleType4KindE0ELNS_15FloatRoundStyleE2ESJ_EENS1_15EpilogueDefaultEEEEEvvEEEEvNT_6ParamsE,"a",@progbits
	.sectionflags	@""
	.align	4
.nv.constant0._ZN7cutlass13device_kernelINS_4gemm6kernel13GemmUniversalIN4cute5tupleIJiiiiEEENS1_10collective13CollectiveMmaINS1_34MainloopSm90TmaGmmaWarpSpecializedILi5ENS5_IJNS4_1CILi4EEENSA_ILi1EEESC_EEENS1_35KernelTmaWarpSpecializedCooperativeEEENS5_IJNSA_ILi128EEESG_NSA_ILi64EEEEEENS_6half_tENS5_IJlSC_lEEESJ_NS5_IJSC_llEEENS4_8TiledMMAINS4_8MMA_AtomIJNS4_4SM904GMMA26MMA_64x128x16_F32F16F16_SSILNSP_5MajorE0ELSR_1ELNSP_7ScaleInE1ELSS_1EEEEEENS4_6LayoutINS5_IJNSA_ILi2EEESC_SC_EEENS5_IJSC_NSA_ILi0EEESY_EEEEENS5_IJNS4_10UnderscoreES11_S11_EEEEENS4_13SM90_TMA_LOADENS4_14ComposedLayoutINS4_7SwizzleILi3ELi4ELi3EEENS4_18smem_ptr_flag_bitsILi16EEENSV_INS5_IJNSA_ILi8EEESH_EEENS5_IJSH_SC_EEEEEEEvNS4_8identityENS4_23SM90_TMA_LOAD_MULTICASTENS15_IS17_S19_NSV_INS5_IJSH_S1A_EEENS5_IJSC_SH_EEEEEEEvS1F_EENS_8epilogue10collective6detail29Sm90TmaWarpSpecializedAdapterINS1N_15DefaultEpilogueISJ_SK_SK_NS1M_6thread17LinearCombinationISJ_Li1EffLNS1R_9ScaleType4KindE0ELNS_15FloatRoundStyleE2ESJ_EENS1_15EpilogueDefaultEEEEEvvEEEEvNT_6ParamsE:
	.zero		1664


//--------------------- SYMBOLS --------------------------

	.type		.nv.reservedSmem.offset0,@object
	.size		.nv.reservedSmem.offset0,0x4
	.type		__assertfail,@function
